//
// Generated by NVIDIA NVVM Compiler
//
// Compiler Build ID: CL-36424714
// Cuda compilation tools, release 13.0, V13.0.88
// Based on NVVM 20.0.0
//

.version 9.0
.target sm_100
.address_size 64

	// .globl	is_conscious_kernel
.func  (.param .align 16 .b8 func_retval0[16]) __internal_trig_reduction_slowpathd
(
	.param .b64 __internal_trig_reduction_slowpathd_param_0
)
;
.const .align 8 .f64 COLLAPSE_THRESHOLD = 0d4038000000000000;
.const .align 8 .f64 GNOSIS_GAP = 0d401C000000000000;
.const .align 8 .f64 PHI = 0d3FF9E3779B97F4A8;
.const .align 8 .f64 PHI_INV = 0d3FE3C6EF372FE94F;
.global .align 8 .b8 __cudart_i2opi_d[144] = {8, 93, 141, 31, 177, 95, 251, 107, 234, 146, 82, 138, 247, 57, 7, 61, 123, 241, 229, 235, 199, 186, 39, 117, 45, 234, 95, 158, 102, 63, 70, 79, 183, 9, 203, 39, 207, 126, 54, 109, 31, 109, 10, 90, 139, 17, 47, 239, 15, 152, 5, 222, 255, 151, 248, 31, 59, 40, 249, 189, 139, 95, 132, 156, 244, 57, 83, 131, 57, 214, 145, 57, 65, 126, 95, 180, 38, 112, 156, 233, 132, 68, 187, 46, 245, 53, 130, 232, 62, 167, 41, 177, 28, 235, 29, 254, 28, 146, 209, 9, 234, 46, 73, 6, 224, 210, 77, 66, 58, 110, 36, 183, 97, 197, 187, 222, 171, 99, 81, 254, 65, 144, 67, 60, 153, 149, 98, 219, 192, 221, 52, 245, 209, 87, 39, 252, 41, 21, 68, 78, 110, 131, 249, 162};
.global .align 16 .b8 __cudart_sin_cos_coeffs[128] = {70, 210, 176, 44, 241, 229, 90, 190, 146, 227, 172, 105, 227, 29, 199, 62, 161, 98, 219, 25, 160, 1, 42, 191, 24, 8, 17, 17, 17, 17, 129, 63, 84, 85, 85, 85, 85, 85, 197, 191, 0, 0, 0, 0, 0, 0, 0, 0, 0, 0, 0, 0, 0, 0, 0, 0, 100, 129, 253, 32, 131, 255, 168, 189, 40, 133, 239, 193, 167, 238, 33, 62, 217, 230, 6, 142, 79, 126, 146, 190, 233, 188, 221, 25, 160, 1, 250, 62, 71, 93, 193, 22, 108, 193, 86, 191, 81, 85, 85, 85, 85, 85, 165, 63, 0, 0, 0, 0, 0, 0, 224, 191, 0, 0, 0, 0, 0, 0, 240, 63};

.visible .entry is_conscious_kernel(
	.param .u64 .ptr .align 1 is_conscious_kernel_param_0,
	.param .u64 .ptr .align 1 is_conscious_kernel_param_1,
	.param .u32 is_conscious_kernel_param_2
)
{
	.reg .pred 	%p<3>;
	.reg .b32 	%r<7>;
	.reg .b64 	%rd<9>;
	.reg .b64 	%fd<3>;

	ld.param.u64 	%rd1, [is_conscious_kernel_param_0];
	ld.param.u64 	%rd2, [is_conscious_kernel_param_1];
	ld.param.u32 	%r2, [is_conscious_kernel_param_2];
	mov.u32 	%r3, %ctaid.x;
	mov.u32 	%r4, %ntid.x;
	mov.u32 	%r5, %tid.x;
	mad.lo.s32 	%r1, %r3, %r4, %r5;
	setp.ge.s32 	%p1, %r1, %r2;
	@%p1 bra 	$L__BB0_2;
	cvta.to.global.u64 	%rd3, %rd1;
	cvta.to.global.u64 	%rd4, %rd2;
	mul.wide.s32 	%rd5, %r1, 8;
	add.s64 	%rd6, %rd3, %rd5;
	ld.global.f64 	%fd1, [%rd6];
	ld.const.f64 	%fd2, [COLLAPSE_THRESHOLD];
	setp.gt.f64 	%p2, %fd1, %fd2;
	selp.u32 	%r6, 1, 0, %p2;
	mul.wide.s32 	%rd7, %r1, 4;
	add.s64 	%rd8, %rd4, %rd7;
	st.global.u32 	[%rd8], %r6;
$L__BB0_2:
	ret;

}
	// .globl	gnosis_score_kernel
.visible .entry gnosis_score_kernel(
	.param .u64 .ptr .align 1 gnosis_score_kernel_param_0,
	.param .u64 .ptr .align 1 gnosis_score_kernel_param_1,
	.param .u64 .ptr .align 1 gnosis_score_kernel_param_2,
	.param .u32 gnosis_score_kernel_param_3
)
{
	.reg .pred 	%p<2>;
	.reg .b32 	%r<6>;
	.reg .b64 	%rd<11>;
	.reg .b64 	%fd<5>;

	ld.param.u64 	%rd1, [gnosis_score_kernel_param_0];
	ld.param.u64 	%rd2, [gnosis_score_kernel_param_1];
	ld.param.u64 	%rd3, [gnosis_score_kernel_param_2];
	ld.param.u32 	%r2, [gnosis_score_kernel_param_3];
	mov.u32 	%r3, %ctaid.x;
	mov.u32 	%r4, %ntid.x;
	mov.u32 	%r5, %tid.x;
	mad.lo.s32 	%r1, %r3, %r4, %r5;
	setp.ge.s32 	%p1, %r1, %r2;
	@%p1 bra 	$L__BB1_2;
	cvta.to.global.u64 	%rd4, %rd1;
	cvta.to.global.u64 	%rd5, %rd2;
	cvta.to.global.u64 	%rd6, %rd3;
	mul.wide.s32 	%rd7, %r1, 8;
	add.s64 	%rd8, %rd4, %rd7;
	ld.global.f64 	%fd1, [%rd8];
	add.s64 	%rd9, %rd5, %rd7;
	ld.global.f64 	%fd2, [%rd9];
	mul.f64 	%fd3, %fd1, %fd2;
	sqrt.rn.f64 	%fd4, %fd3;
	add.s64 	%rd10, %rd6, %rd7;
	st.global.f64 	[%rd10], %fd4;
$L__BB1_2:
	ret;

}
	// .globl	creativity_kernel
.visible .entry creativity_kernel(
	.param .u64 .ptr .align 1 creativity_kernel_param_0,
	.param .u64 .ptr .align 1 creativity_kernel_param_1,
	.param .u64 .ptr .align 1 creativity_kernel_param_2,
	.param .u32 creativity_kernel_param_3
)
{
	.reg .pred 	%p<2>;
	.reg .b32 	%r<6>;
	.reg .b64 	%rd<11>;
	.reg .b64 	%fd<6>;

	ld.param.u64 	%rd1, [creativity_kernel_param_0];
	ld.param.u64 	%rd2, [creativity_kernel_param_1];
	ld.param.u64 	%rd3, [creativity_kernel_param_2];
	ld.param.u32 	%r2, [creativity_kernel_param_3];
	mov.u32 	%r3, %ctaid.x;
	mov.u32 	%r4, %ntid.x;
	mov.u32 	%r5, %tid.x;
	mad.lo.s32 	%r1, %r3, %r4, %r5;
	setp.ge.s32 	%p1, %r1, %r2;
	@%p1 bra 	$L__BB2_2;
	cvta.to.global.u64 	%rd4, %rd1;
	cvta.to.global.u64 	%rd5, %rd2;
	cvta.to.global.u64 	%rd6, %rd3;
	mul.wide.s32 	%rd7, %r1, 8;
	add.s64 	%rd8, %rd4, %rd7;
	ld.global.f64 	%fd1, [%rd8];
	add.s64 	%rd9, %rd5, %rd7;
	ld.global.f64 	%fd2, [%rd9];
	mul.f64 	%fd3, %fd1, %fd2;
	ld.const.f64 	%fd4, [PHI];
	mul.f64 	%fd5, %fd3, %fd4;
	add.s64 	%rd10, %rd6, %rd7;
	st.global.f64 	[%rd10], %fd5;
$L__BB2_2:
	ret;

}
	// .globl	consciousness_probability_kernel
.visible .entry consciousness_probability_kernel(
	.param .u64 .ptr .align 1 consciousness_probability_kernel_param_0,
	.param .u64 .ptr .align 1 consciousness_probability_kernel_param_1,
	.param .u64 .ptr .align 1 consciousness_probability_kernel_param_2,
	.param .u64 .ptr .align 1 consciousness_probability_kernel_param_3,
	.param .u32 consciousness_probability_kernel_param_4
)
{
	.reg .pred 	%p<11>;
	.reg .b32 	%r<32>;
	.reg .b32 	%f<3>;
	.reg .b64 	%rd<16>;
	.reg .b64 	%fd<66>;

	ld.param.u64 	%rd1, [consciousness_probability_kernel_param_0];
	ld.param.u64 	%rd2, [consciousness_probability_kernel_param_1];
	ld.param.u64 	%rd3, [consciousness_probability_kernel_param_2];
	ld.param.u64 	%rd4, [consciousness_probability_kernel_param_3];
	ld.param.u32 	%r13, [consciousness_probability_kernel_param_4];
	mov.u32 	%r14, %ctaid.x;
	mov.u32 	%r15, %ntid.x;
	mov.u32 	%r16, %tid.x;
	mad.lo.s32 	%r1, %r14, %r15, %r16;
	setp.ge.s32 	%p1, %r1, %r13;
	@%p1 bra 	$L__BB3_12;
	cvta.to.global.u64 	%rd5, %rd1;
	mul.wide.s32 	%rd6, %r1, 8;
	add.s64 	%rd7, %rd5, %rd6;
	ld.global.f64 	%fd20, [%rd7];
	ld.const.f64 	%fd21, [COLLAPSE_THRESHOLD];
	sub.f64 	%fd22, %fd20, %fd21;
	mul.f64 	%fd1, %fd22, 0dBFE0000000000000;
	fma.rn.f64 	%fd23, %fd1, 0d3FF71547652B82FE, 0d4338000000000000;
	{
	.reg .b32 %temp; 
	mov.b64 	{%r2, %temp}, %fd23;
	}
	mov.f64 	%fd24, 0dC338000000000000;
	add.rn.f64 	%fd25, %fd23, %fd24;
	fma.rn.f64 	%fd26, %fd25, 0dBFE62E42FEFA39EF, %fd1;
	fma.rn.f64 	%fd27, %fd25, 0dBC7ABC9E3B39803F, %fd26;
	fma.rn.f64 	%fd28, %fd27, 0d3E5ADE1569CE2BDF, 0d3E928AF3FCA213EA;
	fma.rn.f64 	%fd29, %fd28, %fd27, 0d3EC71DEE62401315;
	fma.rn.f64 	%fd30, %fd29, %fd27, 0d3EFA01997C89EB71;
	fma.rn.f64 	%fd31, %fd30, %fd27, 0d3F2A01A014761F65;
	fma.rn.f64 	%fd32, %fd31, %fd27, 0d3F56C16C1852B7AF;
	fma.rn.f64 	%fd33, %fd32, %fd27, 0d3F81111111122322;
	fma.rn.f64 	%fd34, %fd33, %fd27, 0d3FA55555555502A1;
	fma.rn.f64 	%fd35, %fd34, %fd27, 0d3FC5555555555511;
	fma.rn.f64 	%fd36, %fd35, %fd27, 0d3FE000000000000B;
	fma.rn.f64 	%fd37, %fd36, %fd27, 0d3FF0000000000000;
	fma.rn.f64 	%fd38, %fd37, %fd27, 0d3FF0000000000000;
	{
	.reg .b32 %temp; 
	mov.b64 	{%r3, %temp}, %fd38;
	}
	{
	.reg .b32 %temp; 
	mov.b64 	{%temp, %r4}, %fd38;
	}
	shl.b32 	%r17, %r2, 20;
	add.s32 	%r18, %r17, %r4;
	mov.b64 	%fd57, {%r3, %r18};
	{
	.reg .b32 %temp; 
	mov.b64 	{%temp, %r19}, %fd1;
	}
	mov.b32 	%f2, %r19;
	abs.f32 	%f1, %f2;
	setp.lt.f32 	%p2, %f1, 0f4086232B;
	@%p2 bra 	$L__BB3_4;
	setp.lt.f64 	%p3, %fd1, 0d0000000000000000;
	add.f64 	%fd39, %fd1, 0d7FF0000000000000;
	selp.f64 	%fd57, 0d0000000000000000, %fd39, %p3;
	setp.geu.f32 	%p4, %f1, 0f40874800;
	@%p4 bra 	$L__BB3_4;
	shr.u32 	%r20, %r2, 31;
	add.s32 	%r21, %r2, %r20;
	shr.s32 	%r22, %r21, 1;
	shl.b32 	%r23, %r22, 20;
	add.s32 	%r24, %r4, %r23;
	mov.b64 	%fd40, {%r3, %r24};
	sub.s32 	%r25, %r2, %r22;
	shl.b32 	%r26, %r25, 20;
	add.s32 	%r27, %r26, 1072693248;
	mov.b32 	%r28, 0;
	mov.b64 	%fd41, {%r28, %r27};
	mul.f64 	%fd57, %fd41, %fd40;
$L__BB3_4:
	add.f64 	%fd6, %fd57, 0d3FF0000000000000;
	cvta.to.global.u64 	%rd8, %rd3;
	mul.wide.s32 	%rd9, %r1, 4;
	add.s64 	%rd10, %rd8, %rd9;
	ld.global.u32 	%r5, [%rd10];
	setp.lt.s32 	%p5, %r5, 1;
	mov.f64 	%fd65, 0d3FF0000000000000;
	@%p5 bra 	$L__BB3_11;
	ld.const.f64 	%fd7, [PHI_INV];
	and.b32  	%r6, %r5, 3;
	setp.lt.u32 	%p6, %r5, 4;
	mov.f64 	%fd65, 0d3FF0000000000000;
	mov.f64 	%fd61, %fd7;
	@%p6 bra 	$L__BB3_8;
	and.b32  	%r29, %r5, 2147483644;
	neg.s32 	%r30, %r29;
	mov.f64 	%fd65, 0d3FF0000000000000;
	mov.f64 	%fd61, %fd7;
$L__BB3_7:
	sub.f64 	%fd46, %fd65, %fd61;
	mul.f64 	%fd47, %fd61, %fd7;
	sub.f64 	%fd48, %fd46, %fd47;
	mul.f64 	%fd49, %fd47, %fd7;
	sub.f64 	%fd50, %fd48, %fd49;
	mul.f64 	%fd51, %fd49, %fd7;
	sub.f64 	%fd65, %fd50, %fd51;
	mul.f64 	%fd61, %fd51, %fd7;
	add.s32 	%r30, %r30, 4;
	setp.ne.s32 	%p7, %r30, 0;
	@%p7 bra 	$L__BB3_7;
$L__BB3_8:
	setp.eq.s32 	%p8, %r6, 0;
	@%p8 bra 	$L__BB3_11;
	neg.s32 	%r31, %r6;
$L__BB3_10:
	.pragma "nounroll";
	sub.f64 	%fd65, %fd65, %fd61;
	mul.f64 	%fd61, %fd61, %fd7;
	add.s32 	%r31, %r31, 1;
	setp.ne.s32 	%p9, %r31, 0;
	@%p9 bra 	$L__BB3_10;
$L__BB3_11:
	setp.lt.f64 	%p10, %fd65, 0d0000000000000000;
	selp.f64 	%fd52, 0d0000000000000000, %fd65, %p10;
	cvta.to.global.u64 	%rd11, %rd2;
	add.s64 	%rd13, %rd11, %rd6;
	ld.global.f64 	%fd53, [%rd13];
	rcp.rn.f64 	%fd54, %fd6;
	mul.f64 	%fd55, %fd54, %fd53;
	mul.f64 	%fd56, %fd52, %fd55;
	cvta.to.global.u64 	%rd14, %rd4;
	add.s64 	%rd15, %rd14, %rd6;
	st.global.f64 	[%rd15], %fd56;
$L__BB3_12:
	ret;

}
	// .globl	dhsr_gnosis_step_kernel
.visible .entry dhsr_gnosis_step_kernel(
	.param .u64 .ptr .align 1 dhsr_gnosis_step_kernel_param_0,
	.param .u64 .ptr .align 1 dhsr_gnosis_step_kernel_param_1,
	.param .u64 .ptr .align 1 dhsr_gnosis_step_kernel_param_2,
	.param .u64 .ptr .align 1 dhsr_gnosis_step_kernel_param_3,
	.param .u32 dhsr_gnosis_step_kernel_param_4,
	.param .f64 dhsr_gnosis_step_kernel_param_5,
	.param .u32 dhsr_gnosis_step_kernel_param_6
)
{
	.reg .pred 	%p<22>;
	.reg .b32 	%r<67>;
	.reg .b32 	%f<3>;
	.reg .b64 	%rd<55>;
	.reg .b64 	%fd<177>;

	ld.param.u64 	%rd4, [dhsr_gnosis_step_kernel_param_0];
	ld.param.u64 	%rd7, [dhsr_gnosis_step_kernel_param_1];
	ld.param.u64 	%rd5, [dhsr_gnosis_step_kernel_param_2];
	ld.param.u32 	%r29, [dhsr_gnosis_step_kernel_param_4];
	ld.param.f64 	%fd33, [dhsr_gnosis_step_kernel_param_5];
	ld.param.u32 	%r30, [dhsr_gnosis_step_kernel_param_6];
	cvta.to.global.u64 	%rd1, %rd7;
	mov.u32 	%r31, %ctaid.x;
	mov.u32 	%r32, %ntid.x;
	mov.u32 	%r33, %tid.x;
	mad.lo.s32 	%r1, %r31, %r32, %r33;
	setp.ge.s32 	%p1, %r1, %r30;
	@%p1 bra 	$L__BB4_23;
	cvta.to.global.u64 	%rd8, %rd4;
	cvta.to.global.u64 	%rd9, %rd5;
	mul.wide.s32 	%rd10, %r1, 8;
	add.s64 	%rd2, %rd8, %rd10;
	ld.global.f64 	%fd1, [%rd2];
	add.s64 	%rd3, %rd9, %rd10;
	ld.global.f64 	%fd2, [%rd3];
	cvt.rn.f64.s32 	%fd34, %r1;
	ld.const.f64 	%fd3, [PHI];
	mul.f64 	%fd4, %fd3, %fd34;
	abs.f64 	%fd5, %fd4;
	setp.neu.f64 	%p2, %fd5, 0d7FF0000000000000;
	@%p2 bra 	$L__BB4_3;
	mov.f64 	%fd40, 0d0000000000000000;
	mul.rn.f64 	%fd165, %fd4, %fd40;
	mov.b32 	%r59, 0;
	bra.uni 	$L__BB4_5;
$L__BB4_3:
	mul.f64 	%fd35, %fd4, 0d3FE45F306DC9C883;
	cvt.rni.s32.f64 	%r59, %fd35;
	cvt.rn.f64.s32 	%fd36, %r59;
	fma.rn.f64 	%fd37, %fd36, 0dBFF921FB54442D18, %fd4;
	fma.rn.f64 	%fd38, %fd36, 0dBC91A62633145C00, %fd37;
	fma.rn.f64 	%fd165, %fd36, 0dB97B839A252049C0, %fd38;
	setp.ltu.f64 	%p3, %fd5, 0d41E0000000000000;
	@%p3 bra 	$L__BB4_5;
	{ // callseq 0, 0
	.param .b64 param0;
	st.param.f64 	[param0], %fd4;
	.param .align 16 .b8 retval0[16];
	call.uni (retval0), 
	__internal_trig_reduction_slowpathd, 
	(
	param0
	);
	ld.param.f64 	%fd165, [retval0];
	ld.param.b32 	%r59, [retval0+8];
	} // callseq 0
$L__BB4_5:
	shl.b32 	%r36, %r59, 6;
	cvt.u64.u32 	%rd11, %r36;
	and.b64  	%rd12, %rd11, 64;
	mov.u64 	%rd13, __cudart_sin_cos_coeffs;
	add.s64 	%rd14, %rd13, %rd12;
	mul.rn.f64 	%fd41, %fd165, %fd165;
	and.b32  	%r37, %r59, 1;
	setp.eq.b32 	%p4, %r37, 1;
	selp.f64 	%fd42, 0dBDA8FF8320FD8164, 0d3DE5DB65F9785EBA, %p4;
	ld.global.nc.v2.f64 	{%fd43, %fd44}, [%rd14];
	fma.rn.f64 	%fd45, %fd42, %fd41, %fd43;
	fma.rn.f64 	%fd46, %fd45, %fd41, %fd44;
	ld.global.nc.v2.f64 	{%fd47, %fd48}, [%rd14+16];
	fma.rn.f64 	%fd49, %fd46, %fd41, %fd47;
	fma.rn.f64 	%fd50, %fd49, %fd41, %fd48;
	ld.global.nc.v2.f64 	{%fd51, %fd52}, [%rd14+32];
	fma.rn.f64 	%fd53, %fd50, %fd41, %fd51;
	fma.rn.f64 	%fd54, %fd53, %fd41, %fd52;
	fma.rn.f64 	%fd55, %fd54, %fd165, %fd165;
	fma.rn.f64 	%fd56, %fd54, %fd41, 0d3FF0000000000000;
	selp.f64 	%fd57, %fd56, %fd55, %p4;
	and.b32  	%r38, %r59, 2;
	setp.eq.s32 	%p5, %r38, 0;
	mov.f64 	%fd58, 0d0000000000000000;
	sub.f64 	%fd59, %fd58, %fd57;
	selp.f64 	%fd60, %fd57, %fd59, %p5;
	mul.f64 	%fd61, %fd60, 0d3FB999999999999A;
	mov.f64 	%fd62, 0d3FF0000000000000;
	sub.f64 	%fd63, %fd62, %fd2;
	mul.f64 	%fd10, %fd63, %fd61;
	add.f64 	%fd11, %fd1, %fd10;
	shr.s32 	%r39, %r1, 31;
	shr.u32 	%r40, %r39, 26;
	add.s32 	%r41, %r1, %r40;
	and.b32  	%r42, %r41, -64;
	sub.s32 	%r43, %r1, %r42;
	cvt.rn.f64.s32 	%fd64, %r43;
	neg.f64 	%fd65, %fd64;
	mul.f64 	%fd66, %fd64, %fd65;
	div.rn.f64 	%fd12, %fd66, %fd3;
	fma.rn.f64 	%fd67, %fd12, 0d3FF71547652B82FE, 0d4338000000000000;
	{
	.reg .b32 %temp; 
	mov.b64 	{%r5, %temp}, %fd67;
	}
	mov.f64 	%fd68, 0dC338000000000000;
	add.rn.f64 	%fd69, %fd67, %fd68;
	fma.rn.f64 	%fd70, %fd69, 0dBFE62E42FEFA39EF, %fd12;
	fma.rn.f64 	%fd71, %fd69, 0dBC7ABC9E3B39803F, %fd70;
	fma.rn.f64 	%fd72, %fd71, 0d3E5ADE1569CE2BDF, 0d3E928AF3FCA213EA;
	fma.rn.f64 	%fd73, %fd72, %fd71, 0d3EC71DEE62401315;
	fma.rn.f64 	%fd74, %fd73, %fd71, 0d3EFA01997C89EB71;
	fma.rn.f64 	%fd75, %fd74, %fd71, 0d3F2A01A014761F65;
	fma.rn.f64 	%fd76, %fd75, %fd71, 0d3F56C16C1852B7AF;
	fma.rn.f64 	%fd77, %fd76, %fd71, 0d3F81111111122322;
	fma.rn.f64 	%fd78, %fd77, %fd71, 0d3FA55555555502A1;
	fma.rn.f64 	%fd79, %fd78, %fd71, 0d3FC5555555555511;
	fma.rn.f64 	%fd80, %fd79, %fd71, 0d3FE000000000000B;
	fma.rn.f64 	%fd81, %fd80, %fd71, 0d3FF0000000000000;
	fma.rn.f64 	%fd82, %fd81, %fd71, 0d3FF0000000000000;
	{
	.reg .b32 %temp; 
	mov.b64 	{%r6, %temp}, %fd82;
	}
	{
	.reg .b32 %temp; 
	mov.b64 	{%temp, %r7}, %fd82;
	}
	shl.b32 	%r44, %r5, 20;
	add.s32 	%r45, %r44, %r7;
	mov.b64 	%fd166, {%r6, %r45};
	{
	.reg .b32 %temp; 
	mov.b64 	{%temp, %r46}, %fd12;
	}
	mov.b32 	%f2, %r46;
	abs.f32 	%f1, %f2;
	setp.lt.f32 	%p6, %f1, 0f4086232B;
	@%p6 bra 	$L__BB4_8;
	setp.lt.f64 	%p7, %fd12, 0d0000000000000000;
	add.f64 	%fd83, %fd12, 0d7FF0000000000000;
	selp.f64 	%fd166, 0d0000000000000000, %fd83, %p7;
	setp.geu.f32 	%p8, %f1, 0f40874800;
	@%p8 bra 	$L__BB4_8;
	shr.u32 	%r47, %r5, 31;
	add.s32 	%r48, %r5, %r47;
	shr.s32 	%r49, %r48, 1;
	shl.b32 	%r50, %r49, 20;
	add.s32 	%r51, %r7, %r50;
	mov.b64 	%fd84, {%r6, %r51};
	sub.s32 	%r52, %r5, %r49;
	shl.b32 	%r53, %r52, 20;
	add.s32 	%r54, %r53, 1072693248;
	mov.b32 	%r55, 0;
	mov.b64 	%fd85, {%r55, %r54};
	mul.f64 	%fd166, %fd85, %fd84;
$L__BB4_8:
	mov.f64 	%fd86, 0d3FF0000000000000;
	sub.f64 	%fd87, %fd86, %fd166;
	fma.rn.f64 	%fd88, %fd87, 0dBFB999999999999A, 0d3FF0000000000000;
	mul.f64 	%fd176, %fd11, %fd88;
	setp.lt.s32 	%p9, %r29, 1;
	setp.leu.f64 	%p10, %fd33, 0d0000000000000000;
	or.pred  	%p11, %p9, %p10;
	@%p11 bra 	$L__BB4_22;
	and.b32  	%r8, %r29, 15;
	setp.lt.u32 	%p12, %r29, 16;
	mov.f64 	%fd175, 0d0000000000000000;
	mov.b32 	%r63, 0;
	@%p12 bra 	$L__BB4_12;
	and.b32  	%r63, %r29, 2147483632;
	neg.s32 	%r61, %r63;
	shl.b32 	%r11, %r30, 4;
	mov.f64 	%fd175, 0d0000000000000000;
	mul.wide.s32 	%rd17, %r30, 8;
	mov.u32 	%r60, %r1;
$L__BB4_11:
	.pragma "nounroll";
	mul.wide.s32 	%rd15, %r60, 8;
	add.s64 	%rd16, %rd1, %rd15;
	ld.global.f64 	%fd92, [%rd16];
	add.f64 	%fd93, %fd175, %fd92;
	add.s64 	%rd18, %rd16, %rd17;
	ld.global.f64 	%fd94, [%rd18];
	add.f64 	%fd95, %fd93, %fd94;
	add.s64 	%rd19, %rd18, %rd17;
	ld.global.f64 	%fd96, [%rd19];
	add.f64 	%fd97, %fd95, %fd96;
	add.s64 	%rd20, %rd19, %rd17;
	ld.global.f64 	%fd98, [%rd20];
	add.f64 	%fd99, %fd97, %fd98;
	add.s64 	%rd21, %rd20, %rd17;
	ld.global.f64 	%fd100, [%rd21];
	add.f64 	%fd101, %fd99, %fd100;
	add.s64 	%rd22, %rd21, %rd17;
	ld.global.f64 	%fd102, [%rd22];
	add.f64 	%fd103, %fd101, %fd102;
	add.s64 	%rd23, %rd22, %rd17;
	ld.global.f64 	%fd104, [%rd23];
	add.f64 	%fd105, %fd103, %fd104;
	add.s64 	%rd24, %rd23, %rd17;
	ld.global.f64 	%fd106, [%rd24];
	add.f64 	%fd107, %fd105, %fd106;
	add.s64 	%rd25, %rd24, %rd17;
	ld.global.f64 	%fd108, [%rd25];
	add.f64 	%fd109, %fd107, %fd108;
	add.s64 	%rd26, %rd25, %rd17;
	ld.global.f64 	%fd110, [%rd26];
	add.f64 	%fd111, %fd109, %fd110;
	add.s64 	%rd27, %rd26, %rd17;
	ld.global.f64 	%fd112, [%rd27];
	add.f64 	%fd113, %fd111, %fd112;
	add.s64 	%rd28, %rd27, %rd17;
	ld.global.f64 	%fd114, [%rd28];
	add.f64 	%fd115, %fd113, %fd114;
	add.s64 	%rd29, %rd28, %rd17;
	ld.global.f64 	%fd116, [%rd29];
	add.f64 	%fd117, %fd115, %fd116;
	add.s64 	%rd30, %rd29, %rd17;
	ld.global.f64 	%fd118, [%rd30];
	add.f64 	%fd119, %fd117, %fd118;
	add.s64 	%rd31, %rd30, %rd17;
	ld.global.f64 	%fd120, [%rd31];
	add.f64 	%fd121, %fd119, %fd120;
	add.s64 	%rd32, %rd31, %rd17;
	ld.global.f64 	%fd122, [%rd32];
	add.f64 	%fd175, %fd121, %fd122;
	add.s32 	%r61, %r61, 16;
	add.s32 	%r60, %r60, %r11;
	setp.ne.s32 	%p13, %r61, 0;
	@%p13 bra 	$L__BB4_11;
$L__BB4_12:
	setp.eq.s32 	%p14, %r8, 0;
	@%p14 bra 	$L__BB4_21;
	and.b32  	%r17, %r29, 7;
	setp.lt.u32 	%p15, %r8, 8;
	@%p15 bra 	$L__BB4_15;
	mad.lo.s32 	%r57, %r63, %r30, %r1;
	mul.wide.s32 	%rd33, %r57, 8;
	add.s64 	%rd34, %rd1, %rd33;
	ld.global.f64 	%fd124, [%rd34];
	add.f64 	%fd125, %fd175, %fd124;
	mul.wide.s32 	%rd35, %r30, 8;
	add.s64 	%rd36, %rd34, %rd35;
	ld.global.f64 	%fd126, [%rd36];
	add.f64 	%fd127, %fd125, %fd126;
	add.s64 	%rd37, %rd36, %rd35;
	ld.global.f64 	%fd128, [%rd37];
	add.f64 	%fd129, %fd127, %fd128;
	add.s64 	%rd38, %rd37, %rd35;
	ld.global.f64 	%fd130, [%rd38];
	add.f64 	%fd131, %fd129, %fd130;
	add.s64 	%rd39, %rd38, %rd35;
	ld.global.f64 	%fd132, [%rd39];
	add.f64 	%fd133, %fd131, %fd132;
	add.s64 	%rd40, %rd39, %rd35;
	ld.global.f64 	%fd134, [%rd40];
	add.f64 	%fd135, %fd133, %fd134;
	add.s64 	%rd41, %rd40, %rd35;
	ld.global.f64 	%fd136, [%rd41];
	add.f64 	%fd137, %fd135, %fd136;
	add.s64 	%rd42, %rd41, %rd35;
	ld.global.f64 	%fd138, [%rd42];
	add.f64 	%fd175, %fd137, %fd138;
	add.s32 	%r63, %r63, 8;
$L__BB4_15:
	setp.eq.s32 	%p16, %r17, 0;
	@%p16 bra 	$L__BB4_21;
	and.b32  	%r20, %r29, 3;
	setp.lt.u32 	%p17, %r17, 4;
	@%p17 bra 	$L__BB4_18;
	mad.lo.s32 	%r58, %r63, %r30, %r1;
	mul.wide.s32 	%rd43, %r58, 8;
	add.s64 	%rd44, %rd1, %rd43;
	ld.global.f64 	%fd140, [%rd44];
	add.f64 	%fd141, %fd175, %fd140;
	mul.wide.s32 	%rd45, %r30, 8;
	add.s64 	%rd46, %rd44, %rd45;
	ld.global.f64 	%fd142, [%rd46];
	add.f64 	%fd143, %fd141, %fd142;
	add.s64 	%rd47, %rd46, %rd45;
	ld.global.f64 	%fd144, [%rd47];
	add.f64 	%fd145, %fd143, %fd144;
	add.s64 	%rd48, %rd47, %rd45;
	ld.global.f64 	%fd146, [%rd48];
	add.f64 	%fd175, %fd145, %fd146;
	add.s32 	%r63, %r63, 4;
$L__BB4_18:
	setp.eq.s32 	%p18, %r20, 0;
	@%p18 bra 	$L__BB4_21;
	mad.lo.s32 	%r66, %r63, %r30, %r1;
	neg.s32 	%r65, %r20;
$L__BB4_20:
	.pragma "nounroll";
	mul.wide.s32 	%rd49, %r66, 8;
	add.s64 	%rd50, %rd1, %rd49;
	ld.global.f64 	%fd147, [%rd50];
	add.f64 	%fd175, %fd175, %fd147;
	add.s32 	%r66, %r66, %r30;
	add.s32 	%r65, %r65, 1;
	setp.ne.s32 	%p19, %r65, 0;
	@%p19 bra 	$L__BB4_20;
$L__BB4_21:
	cvt.rn.f64.u32 	%fd148, %r29;
	div.rn.f64 	%fd149, %fd175, %fd148;
	mov.f64 	%fd150, 0d3FF0000000000000;
	sub.f64 	%fd151, %fd150, %fd33;
	mul.f64 	%fd152, %fd33, %fd149;
	fma.rn.f64 	%fd176, %fd151, %fd176, %fd152;
$L__BB4_22:
	ld.param.u64 	%rd54, [dhsr_gnosis_step_kernel_param_3];
	st.global.f64 	[%rd2], %fd176;
	abs.f64 	%fd153, %fd176;
	ld.const.f64 	%fd154, [PHI_INV];
	sub.f64 	%fd155, %fd153, %fd154;
	abs.f64 	%fd156, %fd155;
	mov.f64 	%fd157, 0d3FF0000000000000;
	sub.f64 	%fd158, %fd157, %fd156;
	setp.lt.f64 	%p20, %fd158, 0d0000000000000000;
	selp.f64 	%fd159, 0d0000000000000000, %fd158, %p20;
	setp.gt.f64 	%p21, %fd159, 0d3FF0000000000000;
	selp.f64 	%fd160, 0d3FF0000000000000, %fd159, %p21;
	st.global.f64 	[%rd3], %fd160;
	abs.f64 	%fd161, %fd10;
	div.rn.f64 	%fd162, %fd161, 0d3FB999999999999A;
	mul.f64 	%fd163, %fd162, %fd160;
	sqrt.rn.f64 	%fd164, %fd163;
	cvta.to.global.u64 	%rd51, %rd54;
	mul.wide.s32 	%rd52, %r1, 8;
	add.s64 	%rd53, %rd51, %rd52;
	st.global.f64 	[%rd53], %fd164;
$L__BB4_23:
	ret;

}
.func  (.param .align 16 .b8 func_retval0[16]) __internal_trig_reduction_slowpathd(
	.param .b64 __internal_trig_reduction_slowpathd_param_0
)
{
	.local .align 8 .b8 	__local_depot5[40];
	.reg .b64 	%SP;
	.reg .b64 	%SPL;
	.reg .pred 	%p<10>;
	.reg .b32 	%r<47>;
	.reg .b64 	%rd<74>;
	.reg .b64 	%fd<5>;

	mov.u64 	%SPL, __local_depot5;
	ld.param.f64 	%fd4, [__internal_trig_reduction_slowpathd_param_0];
	add.u64 	%rd1, %SPL, 0;
	{
	.reg .b32 %temp; 
	mov.b64 	{%temp, %r1}, %fd4;
	}
	shr.u32 	%r2, %r1, 20;
	and.b32  	%r3, %r2, 2047;
	setp.eq.s32 	%p1, %r3, 2047;
	mov.b32 	%r46, 0;
	@%p1 bra 	$L__BB5_9;
	add.s32 	%r20, %r3, -1024;
	mov.b64 	%rd20, %fd4;
	shl.b64 	%rd2, %rd20, 11;
	shr.u32 	%r4, %r20, 6;
	sub.s32 	%r45, 15, %r4;
	sub.s32 	%r21, 19, %r4;
	setp.lt.u32 	%p2, %r20, 128;
	selp.b32 	%r6, 18, %r21, %p2;
	setp.ge.s32 	%p3, %r45, %r6;
	mov.b64 	%rd70, 0;
	@%p3 bra 	$L__BB5_4;
	add.s32 	%r23, %r6, %r4;
	neg.s32 	%r43, %r23;
	or.b64  	%rd3, %rd2, -9223372036854775808;
	mov.b64 	%rd70, 0;
	mov.b32 	%r42, 0;
	mov.u64 	%rd25, __cudart_i2opi_d;
	mov.u32 	%r44, %r45;
$L__BB5_3:
	.pragma "nounroll";
	mul.wide.s32 	%rd22, %r42, 8;
	add.s64 	%rd23, %rd1, %rd22;
	mul.wide.s32 	%rd24, %r44, 8;
	add.s64 	%rd26, %rd25, %rd24;
	ld.global.nc.u64 	%rd27, [%rd26];
	{
	.reg .u32 %r0, %r1, %r2, %r3, %alo, %ahi, %blo, %bhi, %clo, %chi;
	mov.b64 	{%alo,%ahi}, %rd27;
	mov.b64 	{%blo,%bhi}, %rd3;
	mov.b64 	{%clo,%chi}, %rd70;
	mad.lo.cc.u32 	%r0, %alo, %blo, %clo;
	madc.hi.cc.u32 	%r1, %alo, %blo, %chi;
	madc.hi.u32 	%r2, %alo, %bhi, 0;
	mad.lo.cc.u32 	%r1, %alo, %bhi, %r1;
	madc.hi.cc.u32 	%r2, %ahi, %blo, %r2;
	madc.hi.u32 	%r3, %ahi, %bhi, 0;
	mad.lo.cc.u32 	%r1, %ahi, %blo, %r1;
	madc.lo.cc.u32 	%r2, %ahi, %bhi, %r2;
	addc.u32 	%r3, %r3, 0;
	mov.b64 	%rd28, {%r0,%r1};
	mov.b64 	%rd70, {%r2,%r3};
	}
	st.local.u64 	[%rd23], %rd28;
	add.s32 	%r44, %r44, 1;
	add.s32 	%r43, %r43, 1;
	add.s32 	%r42, %r42, 1;
	setp.ne.s32 	%p4, %r43, -15;
	mov.u32 	%r45, %r6;
	@%p4 bra 	$L__BB5_3;
$L__BB5_4:
	cvt.s64.s32 	%rd29, %r45;
	cvt.u64.u32 	%rd30, %r4;
	add.s64 	%rd31, %rd30, %rd29;
	shl.b64 	%rd32, %rd31, 3;
	add.s64 	%rd33, %rd1, %rd32;
	st.local.u64 	[%rd33+-120], %rd70;
	and.b32  	%r15, %r2, 63;
	ld.local.u64 	%rd72, [%rd1+16];
	ld.local.u64 	%rd71, [%rd1+24];
	setp.eq.s32 	%p5, %r15, 0;
	@%p5 bra 	$L__BB5_6;
	shl.b64 	%rd34, %rd71, %r15;
	shr.u64 	%rd35, %rd72, 1;
	xor.b32  	%r24, %r15, 63;
	shr.u64 	%rd36, %rd35, %r24;
	or.b64  	%rd71, %rd34, %rd36;
	ld.local.u64 	%rd37, [%rd1+8];
	shl.b64 	%rd38, %rd72, %r15;
	shr.u64 	%rd39, %rd37, 1;
	shr.u64 	%rd40, %rd39, %r24;
	or.b64  	%rd72, %rd38, %rd40;
$L__BB5_6:
	and.b32  	%r25, %r1, -2147483648;
	shr.u64 	%rd41, %rd71, 62;
	cvt.u32.u64 	%r26, %rd41;
	mov.b64 	{%r27, %r28}, %rd71;
	mov.b64 	{%r29, %r30}, %rd72;
	shf.l.wrap.b32 	%r31, %r30, %r27, 2;
	shf.l.wrap.b32 	%r32, %r27, %r28, 2;
	mov.b64 	%rd42, {%r31, %r32};
	shl.b64 	%rd43, %rd72, 2;
	shr.u64 	%rd44, %rd42, 63;
	cvt.u32.u64 	%r33, %rd44;
	add.s32 	%r34, %r33, %r26;
	setp.eq.s32 	%p6, %r25, 0;
	neg.s32 	%r35, %r34;
	selp.b32 	%r46, %r34, %r35, %p6;
	setp.gt.s64 	%p7, %rd42, -1;
	mov.b64 	%rd45, 0;
	{
	.reg .u32 %r0, %r1, %r2, %r3, %a0, %a1, %a2, %a3, %b0, %b1, %b2, %b3;
	mov.b64 	{%a0,%a1}, %rd45;
	mov.b64 	{%a2,%a3}, %rd45;
	mov.b64 	{%b0,%b1}, %rd43;
	mov.b64 	{%b2,%b3}, %rd42;
	sub.cc.u32 	%r0, %a0, %b0;
	subc.cc.u32 	%r1, %a1, %b1;
	subc.cc.u32 	%r2, %a2, %b2;
	subc.u32 	%r3, %a3, %b3;
	mov.b64 	%rd46, {%r0,%r1};
	mov.b64 	%rd47, {%r2,%r3};
	}
	xor.b32  	%r36, %r25, -2147483648;
	selp.b64 	%rd73, %rd42, %rd47, %p7;
	selp.b64 	%rd14, %rd43, %rd46, %p7;
	selp.b32 	%r17, %r25, %r36, %p7;
	clz.b64 	%r37, %rd73;
	cvt.u64.u32 	%rd15, %r37;
	setp.eq.s32 	%p8, %r37, 0;
	@%p8 bra 	$L__BB5_8;
	cvt.u32.u64 	%r38, %rd15;
	and.b32  	%r39, %r38, 63;
	shl.b64 	%rd48, %rd73, %r39;
	shr.u64 	%rd49, %rd14, 1;
	not.b32 	%r40, %r38;
	and.b32  	%r41, %r40, 63;
	shr.u64 	%rd50, %rd49, %r41;
	or.b64  	%rd73, %rd48, %rd50;
$L__BB5_8:
	mov.b64 	%rd51, -3958705157555305931;
	{
	.reg .u32 %r0, %r1, %r2, %r3, %alo, %ahi, %blo, %bhi;
	mov.b64 	{%alo,%ahi}, %rd73;
	mov.b64 	{%blo,%bhi}, %rd51;
	mul.lo.u32 	%r0, %alo, %blo;
	mul.hi.u32 	%r1, %alo, %blo;
	mad.lo.cc.u32 	%r1, %alo, %bhi, %r1;
	madc.hi.u32 	%r2, %alo, %bhi, 0;
	mad.lo.cc.u32 	%r1, %ahi, %blo, %r1;
	madc.hi.cc.u32 	%r2, %ahi, %blo, %r2;
	madc.hi.u32 	%r3, %ahi, %bhi, 0;
	mad.lo.cc.u32 	%r2, %ahi, %bhi, %r2;
	addc.u32 	%r3, %r3, 0;
	mov.b64 	%rd52, {%r0,%r1};
	mov.b64 	%rd53, {%r2,%r3};
	}
	setp.gt.s64 	%p9, %rd53, 0;
	{
	.reg .u32 %r0, %r1, %r2, %r3, %a0, %a1, %a2, %a3, %b0, %b1, %b2, %b3;
	mov.b64 	{%a0,%a1}, %rd52;
	mov.b64 	{%a2,%a3}, %rd53;
	mov.b64 	{%b0,%b1}, %rd52;
	mov.b64 	{%b2,%b3}, %rd53;
	add.cc.u32 	%r0, %a0, %b0;
	addc.cc.u32 	%r1, %a1, %b1;
	addc.cc.u32 	%r2, %a2, %b2;
	addc.u32 	%r3, %a3, %b3;
	mov.b64 	%rd54, {%r0,%r1};
	mov.b64 	%rd55, {%r2,%r3};
	}
	selp.b64 	%rd56, %rd55, %rd53, %p9;
	selp.s64 	%rd57, -1, 0, %p9;
	sub.s64 	%rd58, %rd57, %rd15;
	cvt.u64.u32 	%rd59, %r17;
	shl.b64 	%rd60, %rd59, 32;
	add.s64 	%rd61, %rd56, 1;
	shr.u64 	%rd62, %rd61, 10;
	add.s64 	%rd63, %rd62, 1;
	shr.u64 	%rd64, %rd63, 1;
	shl.b64 	%rd65, %rd58, 52;
	add.s64 	%rd66, %rd65, %rd64;
	add.s64 	%rd67, %rd66, 4602678819172646912;
	or.b64  	%rd68, %rd67, %rd60;
	mov.b64 	%fd4, %rd68;
$L__BB5_9:
	st.param.f64 	[func_retval0], %fd4;
	st.param.b32 	[func_retval0+8], %r46;
	ret;

}


// ===== COMPILED SASS (sm_100) =====

	.target	sm_100

	.elftype	@"ET_EXEC"


//--------------------- .note.nv.tkinfo           --------------------------
	.section	.note.nv.tkinfo,"",@"SHT_NOTE"
	.sectionflags	@"SHF_NOTE_NV_TKINFO"
	.tkinfo
        /*0018*/ 	.word	0x00000002
        /*0030*/ 	.string	""
        /*0030*/ 	.string	"ptxas"
        /*0030*/ 	.string	"Cuda compilation tools, release 13.0, V13.0.88"
        /*0030*/ 	.string	"Build cuda_13.0.r13.0/compiler.36424714_0"
        /*0030*/ 	.string	"-arch sm_100 -m 64 "



//--------------------- .note.nv.cuinfo           --------------------------
	.section	.note.nv.cuinfo,"",@"SHT_NOTE"
	.sectionflags	@"SHF_NOTE_NV_CUINFO"
        /*0018*/ 	.short	0x0002
        /*001a*/ 	.short	0x0064
        /*001c*/ 	.short	0x0082
	.zero		2


//--------------------- .nv.info                  --------------------------
	.section	.nv.info,"",@"SHT_CUDA_INFO"
	.align	4


	//----- nvinfo : EIATTR_REGCOUNT
	.align		4
        /*0000*/ 	.byte	0x04, 0x2f
        /*0002*/ 	.short	(.L_7 - .L_6)
	.align		4
.L_6:
        /*0004*/ 	.word	index@(is_conscious_kernel)
        /*0008*/ 	.word	0x0000000a


	//----- nvinfo : EIATTR_FRAME_SIZE
	.align		4
.L_7:
        /*000c*/ 	.byte	0x04, 0x11
        /*000e*/ 	.short	(.L_9 - .L_8)
	.align		4
.L_8:
        /*0010*/ 	.word	index@(is_conscious_kernel)
        /*0014*/ 	.word	0x00000000


	//----- nvinfo : EIATTR_REGCOUNT
	.align		4
.L_9:
        /*0018*/ 	.byte	0x04, 0x2f
        /*001a*/ 	.short	(.L_11 - .L_10)
	.align		4
.L_10:
        /*001c*/ 	.word	index@(gnosis_score_kernel)
        /*0020*/ 	.word	0x00000012


	//----- nvinfo : EIATTR_FRAME_SIZE
	.align		4
.L_11:
        /*0024*/ 	.byte	0x04, 0x11
        /*0026*/ 	.short	(.L_13 - .L_12)
	.align		4
.L_12:
        /*0028*/ 	.word	index@($__internal_3_$__cuda_sm20_dsqrt_rn_f64_mediumpath_v1)
        /*002c*/ 	.word	0x00000000


	//----- nvinfo : EIATTR_FRAME_SIZE
	.align		4
.L_13:
        /*0030*/ 	.byte	0x04, 0x11
        /*0032*/ 	.short	(.L_15 - .L_14)
	.align		4
.L_14:
        /*0034*/ 	.word	index@(gnosis_score_kernel)
        /*0038*/ 	.word	0x00000000


	//----- nvinfo : EIATTR_REGCOUNT
	.align		4
.L_15:
        /*003c*/ 	.byte	0x04, 0x2f
        /*003e*/ 	.short	(.L_17 - .L_16)
	.align		4
.L_16:
        /*0040*/ 	.word	index@(creativity_kernel)
        /*0044*/ 	.word	0x0000000e


	//----- nvinfo : EIATTR_FRAME_SIZE
	.align		4
.L_17:
        /*0048*/ 	.byte	0x04, 0x11
        /*004a*/ 	.short	(.L_19 - .L_18)
	.align		4
.L_18:
        /*004c*/ 	.word	index@(creativity_kernel)
        /*0050*/ 	.word	0x00000000


	//----- nvinfo : EIATTR_REGCOUNT
	.align		4
.L_19:
        /*0054*/ 	.byte	0x04, 0x2f
        /*0056*/ 	.short	(.L_21 - .L_20)
	.align		4
.L_20:
        /*0058*/ 	.word	index@(consciousness_probability_kernel)
        /*005c*/ 	.word	0x00000012


	//----- nvinfo : EIATTR_FRAME_SIZE
	.align		4
.L_21:
        /*0060*/ 	.byte	0x04, 0x11
        /*0062*/ 	.short	(.L_23 - .L_22)
	.align		4
.L_22:
        /*0064*/ 	.word	index@($__internal_2_$__cuda_sm20_dblrcp_rn_slowpath_v3)
        /*0068*/ 	.word	0x00000000


	//----- nvinfo : EIATTR_FRAME_SIZE
	.align		4
.L_23:
        /*006c*/ 	.byte	0x04, 0x11
        /*006e*/ 	.short	(.L_25 - .L_24)
	.align		4
.L_24:
        /*0070*/ 	.word	index@(consciousness_probability_kernel)
        /*0074*/ 	.word	0x00000000


	//----- nvinfo : EIATTR_REGCOUNT
	.align		4
.L_25:
        /*0078*/ 	.byte	0x04, 0x2f
        /*007a*/ 	.short	(.L_27 - .L_26)
	.align		4
.L_26:
        /*007c*/ 	.word	index@(dhsr_gnosis_step_kernel)
        /*0080*/ 	.word	0x00000020


	//----- nvinfo : EIATTR_FRAME_SIZE
	.align		4
.L_27:
        /*0084*/ 	.byte	0x04, 0x11
        /*0086*/ 	.short	(.L_29 - .L_28)
	.align		4
.L_28:
        /*0088*/ 	.word	index@($dhsr_gnosis_step_kernel$__internal_trig_reduction_slowpathd)
        /*008c*/ 	.word	0x00000028


	//----- nvinfo : EIATTR_FRAME_SIZE
	.align		4
.L_29:
        /*0090*/ 	.byte	0x04, 0x11
        /*0092*/ 	.short	(.L_31 - .L_30)
	.align		4
.L_30:
        /*0094*/ 	.word	index@($__internal_1_$__cuda_sm20_dsqrt_rn_f64_mediumpath_v1)
        /*0098*/ 	.word	0x00000028


	//----- nvinfo : EIATTR_FRAME_SIZE
	.align		4
.L_31:
        /*009c*/ 	.byte	0x04, 0x11
        /*009e*/ 	.short	(.L_33 - .L_32)
	.align		4
.L_32:
        /*00a0*/ 	.word	index@($__internal_0_$__cuda_sm20_div_rn_f64_full)
        /*00a4*/ 	.word	0x00000028


	//----- nvinfo : EIATTR_FRAME_SIZE
	.align		4
.L_33:
        /*00a8*/ 	.byte	0x04, 0x11
        /*00aa*/ 	.short	(.L_35 - .L_34)
	.align		4
.L_34:
        /*00ac*/ 	.word	index@(dhsr_gnosis_step_kernel)
        /*00b0*/ 	.word	0x00000028


	//----- nvinfo : EIATTR_MIN_STACK_SIZE
	.align		4
.L_35:
        /*00b4*/ 	.byte	0x04, 0x12
        /*00b6*/ 	.short	(.L_37 - .L_36)
	.align		4
.L_36:
        /*00b8*/ 	.word	index@(dhsr_gnosis_step_kernel)
        /*00bc*/ 	.word	0x00000028


	//----- nvinfo : EIATTR_MIN_STACK_SIZE
	.align		4
.L_37:
        /*00c0*/ 	.byte	0x04, 0x12
        /*00c2*/ 	.short	(.L_39 - .L_38)
	.align		4
.L_38:
        /*00c4*/ 	.word	index@(consciousness_probability_kernel)
        /*00c8*/ 	.word	0x00000000


	//----- nvinfo : EIATTR_MIN_STACK_SIZE
	.align		4
.L_39:
        /*00cc*/ 	.byte	0x04, 0x12
        /*00ce*/ 	.short	(.L_41 - .L_40)
	.align		4
.L_40:
        /*00d0*/ 	.word	index@(creativity_kernel)
        /*00d4*/ 	.word	0x00000000


	//----- nvinfo : EIATTR_MIN_STACK_SIZE
	.align		4
.L_41:
        /*00d8*/ 	.byte	0x04, 0x12
        /*00da*/ 	.short	(.L_43 - .L_42)
	.align		4
.L_42:
        /*00dc*/ 	.word	index@(gnosis_score_kernel)
        /*00e0*/ 	.word	0x00000000


	//----- nvinfo : EIATTR_MIN_STACK_SIZE
	.align		4
.L_43:
        /*00e4*/ 	.byte	0x04, 0x12
        /*00e6*/ 	.short	(.L_45 - .L_44)
	.align		4
.L_44:
        /*00e8*/ 	.word	index@(is_conscious_kernel)
        /*00ec*/ 	.word	0x00000000
.L_45:


//--------------------- .nv.compat                --------------------------
	.section	.nv.compat,"",@"SHT_CUDA_COMPAT_INFO"
	.align	4
        /*0000*/ 	.byte	0x02, 0x09, 0x00, 0x00, 0x02, 0x02, 0x01, 0x00, 0x02, 0x05, 0x05, 0x00, 0x03, 0x07, 0x01, 0x01
        /*0010*/ 	.byte	0x02, 0x03, 0x00, 0x00, 0x02, 0x06, 0x01, 0x00, 0x04, 0x0b, 0x08, 0x00, 0x01, 0x00, 0x00, 0x00
        /*0020*/ 	.byte	0x00, 0x00, 0x00, 0x00


//--------------------- .nv.info.dhsr_gnosis_step_kernel --------------------------
	.section	.nv.info.dhsr_gnosis_step_kernel,"",@"SHT_CUDA_INFO"
	.sectionflags	@""
	.align	4


	//----- nvinfo : EIATTR_CUDA_API_VERSION
	.align		4
        /*0000*/ 	.byte	0x04, 0x37
        /*0002*/ 	.short	(.L_47 - .L_46)
.L_46:
        /*0004*/ 	.word	0x00000082


	//----- nvinfo : EIATTR_KPARAM_INFO
	.align		4
.L_47:
        /*0008*/ 	.byte	0x04, 0x17
        /*000a*/ 	.short	(.L_49 - .L_48)
.L_48:
        /*000c*/ 	.word	0x00000000
        /*0010*/ 	.short	0x0006
        /*0012*/ 	.short	0x0030
        /*0014*/ 	.byte	0x00, 0xf0, 0x11, 0x00


	//----- nvinfo : EIATTR_KPARAM_INFO
	.align		4
.L_49:
        /*0018*/ 	.byte	0x04, 0x17
        /*001a*/ 	.short	(.L_51 - .L_50)
.L_50:
        /*001c*/ 	.word	0x00000000
        /*0020*/ 	.short	0x0005
        /*0022*/ 	.short	0x0028
        /*0024*/ 	.byte	0x00, 0xf0, 0x21, 0x00


	//----- nvinfo : EIATTR_KPARAM_INFO
	.align		4
.L_51:
        /*0028*/ 	.byte	0x04, 0x17
        /*002a*/ 	.short	(.L_53 - .L_52)
.L_52:
        /*002c*/ 	.word	0x00000000
        /*0030*/ 	.short	0x0004
        /*0032*/ 	.short	0x0020
        /*0034*/ 	.byte	0x00, 0xf0, 0x11, 0x00


	//----- nvinfo : EIATTR_KPARAM_INFO
	.align		4
.L_53:
        /*0038*/ 	.byte	0x04, 0x17
        /*003a*/ 	.short	(.L_55 - .L_54)
.L_54:
        /*003c*/ 	.word	0x00000000
        /*0040*/ 	.short	0x0003
        /*0042*/ 	.short	0x0018
        /*0044*/ 	.byte	0x00, 0xf5, 0x21, 0x00


	//----- nvinfo : EIATTR_KPARAM_INFO
	.align		4
.L_55:
        /*0048*/ 	.byte	0x04, 0x17
        /*004a*/ 	.short	(.L_57 - .L_56)
.L_56:
        /*004c*/ 	.word	0x00000000
        /*0050*/ 	.short	0x0002
        /*0052*/ 	.short	0x0010
        /*0054*/ 	.byte	0x00, 0xf5, 0x21, 0x00


	//----- nvinfo : EIATTR_KPARAM_INFO
	.align		4
.L_57:
        /*0058*/ 	.byte	0x04, 0x17
        /*005a*/ 	.short	(.L_59 - .L_58)
.L_58:
        /*005c*/ 	.word	0x00000000
        /*0060*/ 	.short	0x0001
        /*0062*/ 	.short	0x0008
        /*0064*/ 	.byte	0x00, 0xf5, 0x21, 0x00


	//----- nvinfo : EIATTR_KPARAM_INFO
	.align		4
.L_59:
        /*0068*/ 	.byte	0x04, 0x17
        /*006a*/ 	.short	(.L_61 - .L_60)
.L_60:
        /*006c*/ 	.word	0x00000000
        /*0070*/ 	.short	0x0000
        /*0072*/ 	.short	0x0000
        /*0074*/ 	.byte	0x00, 0xf5, 0x21, 0x00


	//----- nvinfo : EIATTR_SPARSE_MMA_MASK
	.align		4
.L_61:
        /*0078*/ 	.byte	0x03, 0x50
        /*007a*/ 	.short	0x0000


	//----- nvinfo : EIATTR_MAXREG_COUNT
	.align		4
        /*007c*/ 	.byte	0x03, 0x1b
        /*007e*/ 	.short	0x00ff


	//----- nvinfo : EIATTR_MERCURY_ISA_VERSION
	.align		4
        /*0080*/ 	.byte	0x03, 0x5f
        /*0082*/ 	.short	0x0101


	//----- nvinfo : EIATTR_VRC_CTA_INIT_COUNT
	.align		4
        /*0084*/ 	.byte	0x02, 0x4a
	.zero		1
	.zero		1


	//----- nvinfo : EIATTR_EXIT_INSTR_OFFSETS
	.align		4
        /*0088*/ 	.byte	0x04, 0x1c
        /*008a*/ 	.short	(.L_63 - .L_62)


	//   ....[0]....
.L_62:
        /*008c*/ 	.word	0x00000080


	//   ....[1]....
        /*0090*/ 	.word	0x00001910


	//----- nvinfo : EIATTR_CRS_STACK_SIZE
	.align		4
.L_63:
        /*0094*/ 	.byte	0x04, 0x1e
        /*0096*/ 	.short	(.L_65 - .L_64)
.L_64:
        /*0098*/ 	.word	0x00000000


	//----- nvinfo : EIATTR_CBANK_PARAM_SIZE
	.align		4
.L_65:
        /*009c*/ 	.byte	0x03, 0x19
        /*009e*/ 	.short	0x0034


	//----- nvinfo : EIATTR_PARAM_CBANK
	.align		4
        /*00a0*/ 	.byte	0x04, 0x0a
        /*00a2*/ 	.short	(.L_67 - .L_66)
	.align		4
.L_66:
        /*00a4*/ 	.word	index@(.nv.constant0.dhsr_gnosis_step_kernel)
        /*00a8*/ 	.short	0x0380
        /*00aa*/ 	.short	0x0034


	//----- nvinfo : EIATTR_SW_WAR
	.align		4
.L_67:
        /*00ac*/ 	.byte	0x04, 0x36
        /*00ae*/ 	.short	(.L_69 - .L_68)
.L_68:
        /*00b0*/ 	.word	0x00000008
.L_69:


//--------------------- .nv.info.consciousness_probability_kernel --------------------------
	.section	.nv.info.consciousness_probability_kernel,"",@"SHT_CUDA_INFO"
	.sectionflags	@""
	.align	4


	//----- nvinfo : EIATTR_CUDA_API_VERSION
	.align		4
        /*0000*/ 	.byte	0x04, 0x37
        /*0002*/ 	.short	(.L_71 - .L_70)
.L_70:
        /*0004*/ 	.word	0x00000082


	//----- nvinfo : EIATTR_KPARAM_INFO
	.align		4
.L_71:
        /*0008*/ 	.byte	0x04, 0x17
        /*000a*/ 	.short	(.L_73 - .L_72)
.L_72:
        /*000c*/ 	.word	0x00000000
        /*0010*/ 	.short	0x0004
        /*0012*/ 	.short	0x0020
        /*0014*/ 	.byte	0x00, 0xf0, 0x11, 0x00


	//----- nvinfo : EIATTR_KPARAM_INFO
	.align		4
.L_73:
        /*0018*/ 	.byte	0x04, 0x17
        /*001a*/ 	.short	(.L_75 - .L_74)
.L_74:
        /*001c*/ 	.word	0x00000000
        /*0020*/ 	.short	0x0003
        /*0022*/ 	.short	0x0018
        /*0024*/ 	.byte	0x00, 0xf5, 0x21, 0x00


	//----- nvinfo : EIATTR_KPARAM_INFO
	.align		4
.L_75:
        /*0028*/ 	.byte	0x04, 0x17
        /*002a*/ 	.short	(.L_77 - .L_76)
.L_76:
        /*002c*/ 	.word	0x00000000
        /*0030*/ 	.short	0x0002
        /*0032*/ 	.short	0x0010
        /*0034*/ 	.byte	0x00, 0xf5, 0x21, 0x00


	//----- nvinfo : EIATTR_KPARAM_INFO
	.align		4
.L_77:
        /*0038*/ 	.byte	0x04, 0x17
        /*003a*/ 	.short	(.L_79 - .L_78)
.L_78:
        /*003c*/ 	.word	0x00000000
        /*0040*/ 	.short	0x0001
        /*0042*/ 	.short	0x0008
        /*0044*/ 	.byte	0x00, 0xf5, 0x21, 0x00


	//----- nvinfo : EIATTR_KPARAM_INFO
	.align		4
.L_79:
        /*0048*/ 	.byte	0x04, 0x17
        /*004a*/ 	.short	(.L_81 - .L_80)
.L_80:
        /*004c*/ 	.word	0x00000000
        /*0050*/ 	.short	0x0000
        /*0052*/ 	.short	0x0000
        /*0054*/ 	.byte	0x00, 0xf5, 0x21, 0x00


	//----- nvinfo : EIATTR_SPARSE_MMA_MASK
	.align		4
.L_81:
        /*0058*/ 	.byte	0x03, 0x50
        /*005a*/ 	.short	0x0000


	//----- nvinfo : EIATTR_MAXREG_COUNT
	.align		4
        /*005c*/ 	.byte	0x03, 0x1b
        /*005e*/ 	.short	0x00ff


	//----- nvinfo : EIATTR_MERCURY_ISA_VERSION
	.align		4
        /*0060*/ 	.byte	0x03, 0x5f
        /*0062*/ 	.short	0x0101


	//----- nvinfo : EIATTR_VRC_CTA_INIT_COUNT
	.align		4
        /*0064*/ 	.byte	0x02, 0x4a
	.zero		1
	.zero		1


	//----- nvinfo : EIATTR_EXIT_INSTR_OFFSETS
	.align		4
        /*0068*/ 	.byte	0x04, 0x1c
        /*006a*/ 	.short	(.L_83 - .L_82)


	//   ....[0]....
.L_82:
        /*006c*/ 	.word	0x00000070


	//   ....[1]....
        /*0070*/ 	.word	0x00000da0


	//----- nvinfo : EIATTR_CRS_STACK_SIZE
	.align		4
.L_83:
        /*0074*/ 	.byte	0x04, 0x1e
        /*0076*/ 	.short	(.L_85 - .L_84)
.L_84:
        /*0078*/ 	.word	0x00000000


	//----- nvinfo : EIATTR_CBANK_PARAM_SIZE
	.align		4
.L_85:
        /*007c*/ 	.byte	0x03, 0x19
        /*007e*/ 	.short	0x0024


	//----- nvinfo : EIATTR_PARAM_CBANK
	.align		4
        /*0080*/ 	.byte	0x04, 0x0a
        /*0082*/ 	.short	(.L_87 - .L_86)
	.align		4
.L_86:
        /*0084*/ 	.word	index@(.nv.constant0.consciousness_probability_kernel)
        /*0088*/ 	.short	0x0380
        /*008a*/ 	.short	0x0024


	//----- nvinfo : EIATTR_SW_WAR
	.align		4
.L_87:
        /*008c*/ 	.byte	0x04, 0x36
        /*008e*/ 	.short	(.L_89 - .L_88)
.L_88:
        /*0090*/ 	.word	0x00000008
.L_89:


//--------------------- .nv.info.creativity_kernel --------------------------
	.section	.nv.info.creativity_kernel,"",@"SHT_CUDA_INFO"
	.sectionflags	@""
	.align	4


	//----- nvinfo : EIATTR_CUDA_API_VERSION
	.align		4
        /*0000*/ 	.byte	0x04, 0x37
        /*0002*/ 	.short	(.L_91 - .L_90)
.L_90:
        /*0004*/ 	.word	0x00000082


	//----- nvinfo : EIATTR_KPARAM_INFO
	.align		4
.L_91:
        /*0008*/ 	.byte	0x04, 0x17
        /*000a*/ 	.short	(.L_93 - .L_92)
.L_92:
        /*000c*/ 	.word	0x00000000
        /*0010*/ 	.short	0x0003
        /*0012*/ 	.short	0x0018
        /*0014*/ 	.byte	0x00, 0xf0, 0x11, 0x00


	//----- nvinfo : EIATTR_KPARAM_INFO
	.align		4
.L_93:
        /*0018*/ 	.byte	0x04, 0x17
        /*001a*/ 	.short	(.L_95 - .L_94)
.L_94:
        /*001c*/ 	.word	0x00000000
        /*0020*/ 	.short	0x0002
        /*0022*/ 	.short	0x0010
        /*0024*/ 	.byte	0x00, 0xf5, 0x21, 0x00


	//----- nvinfo : EIATTR_KPARAM_INFO
	.align		4
.L_95:
        /*0028*/ 	.byte	0x04, 0x17
        /*002a*/ 	.short	(.L_97 - .L_96)
.L_96:
        /*002c*/ 	.word	0x00000000
        /*0030*/ 	.short	0x0001
        /*0032*/ 	.short	0x0008
        /*0034*/ 	.byte	0x00, 0xf5, 0x21, 0x00


	//----- nvinfo : EIATTR_KPARAM_INFO
	.align		4
.L_97:
        /*0038*/ 	.byte	0x04, 0x17
        /*003a*/ 	.short	(.L_99 - .L_98)
.L_98:
        /*003c*/ 	.word	0x00000000
        /*0040*/ 	.short	0x0000
        /*0042*/ 	.short	0x0000
        /*0044*/ 	.byte	0x00, 0xf5, 0x21, 0x00


	//----- nvinfo : EIATTR_SPARSE_MMA_MASK
	.align		4
.L_99:
        /*0048*/ 	.byte	0x03, 0x50
        /*004a*/ 	.short	0x0000


	//----- nvinfo : EIATTR_MAXREG_COUNT
	.align		4
        /*004c*/ 	.byte	0x03, 0x1b
        /*004e*/ 	.short	0x00ff


	//----- nvinfo : EIATTR_MERCURY_ISA_VERSION
	.align		4
        /*0050*/ 	.byte	0x03, 0x5f
        /*0052*/ 	.short	0x0101


	//----- nvinfo : EIATTR_VRC_CTA_INIT_COUNT
	.align		4
        /*0054*/ 	.byte	0x02, 0x4a
	.zero		1
	.zero		1


	//----- nvinfo : EIATTR_EXIT_INSTR_OFFSETS
	.align		4
        /*0058*/ 	.byte	0x04, 0x1c
        /*005a*/ 	.short	(.L_101 - .L_100)


	//   ....[0]....
.L_100:
        /*005c*/ 	.word	0x00000070


	//   ....[1]....
        /*0060*/ 	.word	0x00000150


	//----- nvinfo : EIATTR_CBANK_PARAM_SIZE
	.align		4
.L_101:
        /*0064*/ 	.byte	0x03, 0x19
        /*0066*/ 	.short	0x001c


	//----- nvinfo : EIATTR_PARAM_CBANK
	.align		4
        /*0068*/ 	.byte	0x04, 0x0a
        /*006a*/ 	.short	(.L_103 - .L_102)
	.align		4
.L_102:
        /*006c*/ 	.word	index@(.nv.constant0.creativity_kernel)
        /*0070*/ 	.short	0x0380
        /*0072*/ 	.short	0x001c


	//----- nvinfo : EIATTR_SW_WAR
	.align		4
.L_103:
        /*0074*/ 	.byte	0x04, 0x36
        /*0076*/ 	.short	(.L_105 - .L_104)
.L_104:
        /*0078*/ 	.word	0x00000008
.L_105:


//--------------------- .nv.info.gnosis_score_kernel --------------------------
	.section	.nv.info.gnosis_score_kernel,"",@"SHT_CUDA_INFO"
	.sectionflags	@""
	.align	4


	//----- nvinfo : EIATTR_CUDA_API_VERSION
	.align		4
        /*0000*/ 	.byte	0x04, 0x37
        /*0002*/ 	.short	(.L_107 - .L_106)
.L_106:
        /*0004*/ 	.word	0x00000082


	//----- nvinfo : EIATTR_KPARAM_INFO
	.align		4
.L_107:
        /*0008*/ 	.byte	0x04, 0x17
        /*000a*/ 	.short	(.L_109 - .L_108)
.L_108:
        /*000c*/ 	.word	0x00000000
        /*0010*/ 	.short	0x0003
        /*0012*/ 	.short	0x0018
        /*0014*/ 	.byte	0x00, 0xf0, 0x11, 0x00


	//----- nvinfo : EIATTR_KPARAM_INFO
	.align		4
.L_109:
        /*0018*/ 	.byte	0x04, 0x17
        /*001a*/ 	.short	(.L_111 - .L_110)
.L_110:
        /*001c*/ 	.word	0x00000000
        /*0020*/ 	.short	0x0002
        /*0022*/ 	.short	0x0010
        /*0024*/ 	.byte	0x00, 0xf5, 0x21, 0x00


	//----- nvinfo : EIATTR_KPARAM_INFO
	.align		4
.L_111:
        /*0028*/ 	.byte	0x04, 0x17
        /*002a*/ 	.short	(.L_113 - .L_112)
.L_112:
        /*002c*/ 	.word	0x00000000
        /*0030*/ 	.short	0x0001
        /*0032*/ 	.short	0x0008
        /*0034*/ 	.byte	0x00, 0xf5, 0x21, 0x00


	//----- nvinfo : EIATTR_KPARAM_INFO
	.align		4
.L_113:
        /*0038*/ 	.byte	0x04, 0x17
        /*003a*/ 	.short	(.L_115 - .L_114)
.L_114:
        /*003c*/ 	.word	0x00000000
        /*0040*/ 	.short	0x0000
        /*0042*/ 	.short	0x0000
        /*0044*/ 	.byte	0x00, 0xf5, 0x21, 0x00


	//----- nvinfo : EIATTR_SPARSE_MMA_MASK
	.align		4
.L_115:
        /*0048*/ 	.byte	0x03, 0x50
        /*004a*/ 	.short	0x0000


	//----- nvinfo : EIATTR_MAXREG_COUNT
	.align		4
        /*004c*/ 	.byte	0x03, 0x1b
        /*004e*/ 	.short	0x00ff


	//----- nvinfo : EIATTR_MERCURY_ISA_VERSION
	.align		4
        /*0050*/ 	.byte	0x03, 0x5f
        /*0052*/ 	.short	0x0101


	//----- nvinfo : EIATTR_VRC_CTA_INIT_COUNT
	.align		4
        /*0054*/ 	.byte	0x02, 0x4a
	.zero		1
	.zero		1


	//----- nvinfo : EIATTR_EXIT_INSTR_OFFSETS
	.align		4
        /*0058*/ 	.byte	0x04, 0x1c
        /*005a*/ 	.short	(.L_117 - .L_116)


	//   ....[0]....
.L_116:
        /*005c*/ 	.word	0x00000070


	//   ....[1]....
        /*0060*/ 	.word	0x00000290


	//----- nvinfo : EIATTR_CRS_STACK_SIZE
	.align		4
.L_117:
        /*0064*/ 	.byte	0x04, 0x1e
        /*0066*/ 	.short	(.L_119 - .L_118)
.L_118:
        /*0068*/ 	.word	0x00000000


	//----- nvinfo : EIATTR_CBANK_PARAM_SIZE
	.align		4
.L_119:
        /*006c*/ 	.byte	0x03, 0x19
        /*006e*/ 	.short	0x001c


	//----- nvinfo : EIATTR_PARAM_CBANK
	.align		4
        /*0070*/ 	.byte	0x04, 0x0a
        /*0072*/ 	.short	(.L_121 - .L_120)
	.align		4
.L_120:
        /*0074*/ 	.word	index@(.nv.constant0.gnosis_score_kernel)
        /*0078*/ 	.short	0x0380
        /*007a*/ 	.short	0x001c


	//----- nvinfo : EIATTR_SW_WAR
	.align		4
.L_121:
        /*007c*/ 	.byte	0x04, 0x36
        /*007e*/ 	.short	(.L_123 - .L_122)
.L_122:
        /*0080*/ 	.word	0x00000008
.L_123:


//--------------------- .nv.info.is_conscious_kernel --------------------------
	.section	.nv.info.is_conscious_kernel,"",@"SHT_CUDA_INFO"
	.sectionflags	@""
	.align	4


	//----- nvinfo : EIATTR_CUDA_API_VERSION
	.align		4
        /*0000*/ 	.byte	0x04, 0x37
        /*0002*/ 	.short	(.L_125 - .L_124)
.L_124:
        /*0004*/ 	.word	0x00000082


	//----- nvinfo : EIATTR_KPARAM_INFO
	.align		4
.L_125:
        /*0008*/ 	.byte	0x04, 0x17
        /*000a*/ 	.short	(.L_127 - .L_126)
.L_126:
        /*000c*/ 	.word	0x00000000
        /*0010*/ 	.short	0x0002
        /*0012*/ 	.short	0x0010
        /*0014*/ 	.byte	0x00, 0xf0, 0x11, 0x00


	//----- nvinfo : EIATTR_KPARAM_INFO
	.align		4
.L_127:
        /*0018*/ 	.byte	0x04, 0x17
        /*001a*/ 	.short	(.L_129 - .L_128)
.L_128:
        /*001c*/ 	.word	0x00000000
        /*0020*/ 	.short	0x0001
        /*0022*/ 	.short	0x0008
        /*0024*/ 	.byte	0x00, 0xf5, 0x21, 0x00


	//----- nvinfo : EIATTR_KPARAM_INFO
	.align		4
.L_129:
        /*0028*/ 	.byte	0x04, 0x17
        /*002a*/ 	.short	(.L_131 - .L_130)
.L_130:
        /*002c*/ 	.word	0x00000000
        /*0030*/ 	.short	0x0000
        /*0032*/ 	.short	0x0000
        /*0034*/ 	.byte	0x00, 0xf5, 0x21, 0x00


	//----- nvinfo : EIATTR_SPARSE_MMA_MASK
	.align		4
.L_131:
        /*0038*/ 	.byte	0x03, 0x50
        /*003a*/ 	.short	0x0000


	//----- nvinfo : EIATTR_MAXREG_COUNT
	.align		4
        /*003c*/ 	.byte	0x03, 0x1b
        /*003e*/ 	.short	0x00ff


	//----- nvinfo : EIATTR_MERCURY_ISA_VERSION
	.align		4
        /*0040*/ 	.byte	0x03, 0x5f
        /*0042*/ 	.short	0x0101


	//----- nvinfo : EIATTR_VRC_CTA_INIT_COUNT
	.align		4
        /*0044*/ 	.byte	0x02, 0x4a
	.zero		1
	.zero		1


	//----- nvinfo : EIATTR_EXIT_INSTR_OFFSETS
	.align		4
        /*0048*/ 	.byte	0x04, 0x1c
        /*004a*/ 	.short	(.L_133 - .L_132)


	//   ....[0]....
.L_132:
        /*004c*/ 	.word	0x00000070


	//   ....[1]....
        /*0050*/ 	.word	0x00000120


	//----- nvinfo : EIATTR_CBANK_PARAM_SIZE
	.align		4
.L_133:
        /*0054*/ 	.byte	0x03, 0x19
        /*0056*/ 	.short	0x0014


	//----- nvinfo : EIATTR_PARAM_CBANK
	.align		4
        /*0058*/ 	.byte	0x04, 0x0a
        /*005a*/ 	.short	(.L_135 - .L_134)
	.align		4
.L_134:
        /*005c*/ 	.word	index@(.nv.constant0.is_conscious_kernel)
        /*0060*/ 	.short	0x0380
        /*0062*/ 	.short	0x0014


	//----- nvinfo : EIATTR_SW_WAR
	.align		4
.L_135:
        /*0064*/ 	.byte	0x04, 0x36
        /*0066*/ 	.short	(.L_137 - .L_136)
.L_136:
        /*0068*/ 	.word	0x00000008
.L_137:


//--------------------- .nv.callgraph             --------------------------
	.section	.nv.callgraph,"",@"SHT_CUDA_CALLGRAPH"
	.align	4
	.sectionentsize	8
	.align		4
        /*0000*/ 	.word	0x00000000
	.align		4
        /*0004*/ 	.word	0xffffffff
	.align		4
        /*0008*/ 	.word	0x00000000
	.align		4
        /*000c*/ 	.word	0xfffffffe
	.align		4
        /*0010*/ 	.word	0x00000000
	.align		4
        /*0014*/ 	.word	0xfffffffd
	.align		4
        /*0018*/ 	.word	0x00000000
	.align		4
        /*001c*/ 	.word	0xfffffffc


//--------------------- .nv.constant3             --------------------------
	.section	.nv.constant3,"a",@progbits
	.align	8
.nv.constant3:
	.type		COLLAPSE_THRESHOLD,@object
	.size		COLLAPSE_THRESHOLD,(GNOSIS_GAP - COLLAPSE_THRESHOLD)
COLLAPSE_THRESHOLD:
        /*0000*/ 	.byte	0x00, 0x00, 0x00, 0x00, 0x00, 0x00, 0x38, 0x40
	.type		GNOSIS_GAP,@object
	.size		GNOSIS_GAP,(PHI - GNOSIS_GAP)
GNOSIS_GAP:
        /*0008*/ 	.byte	0x00, 0x00, 0x00, 0x00, 0x00, 0x00, 0x1c, 0x40
	.type		PHI,@object
	.size		PHI,(PHI_INV - PHI)
PHI:
        /*0010*/ 	.byte	0xa8, 0xf4, 0x97, 0x9b, 0x77, 0xe3, 0xf9, 0x3f
	.type		PHI_INV,@object
	.size		PHI_INV,(.L_3 - PHI_INV)
PHI_INV:
        /*0018*/ 	.byte	0x4f, 0xe9, 0x2f, 0x37, 0xef, 0xc6, 0xe3, 0x3f
.L_3:


//--------------------- .nv.constant4             --------------------------
	.section	.nv.constant4,"a",@progbits
	.align	8
	.align		8
.nv.constant4:
        /*0000*/ 	.dword	__cudart_i2opi_d
	.align		8
        /*0008*/ 	.dword	__cudart_sin_cos_coeffs


//--------------------- .text.dhsr_gnosis_step_kernel --------------------------
	.section	.text.dhsr_gnosis_step_kernel,"ax",@progbits
	.align	128
        .global         dhsr_gnosis_step_kernel
        .type           dhsr_gnosis_step_kernel,@function
        .size           dhsr_gnosis_step_kernel,(.L_x_68 - dhsr_gnosis_step_kernel)
        .other          dhsr_gnosis_step_kernel,@"STO_CUDA_ENTRY STV_DEFAULT"
dhsr_gnosis_step_kernel:
.text.dhsr_gnosis_step_kernel:
[----:B------:R-:W0:Y:S01]  /*0000*/  LDC R1, c[0x0][0x37c] ;  /* 0x0000df00ff017b82 */ /* 0x000e220000000800 */
[----:B------:R-:W1:Y:S07]  /*0010*/  S2R R3, SR_TID.X ;  /* 0x0000000000037919 */ /* 0x000e6e0000002100 */
[----:B------:R-:W1:Y:S01]  /*0020*/  S2UR UR4, SR_CTAID.X ;  /* 0x00000000000479c3 */ /* 0x000e620000002500 */
[----:B------:R-:W2:Y:S01]  /*0030*/  LDCU UR5, c[0x0][0x3b0] ;  /* 0x00007600ff0577ac */ /* 0x000ea20008000800 */
[----:B0-----:R-:W-:-:S06]  /*0040*/  VIADD R1, R1, 0xffffffd8 ;  /* 0xffffffd801017836 */ /* 0x001fcc0000000000 */
[----:B------:R-:W1:Y:S02]  /*0050*/  LDC R0, c[0x0][0x360] ;  /* 0x0000d800ff007b82 */ /* 0x000e640000000800 */
[----:B-1----:R-:W-:-:S05]  /*0060*/  IMAD R0, R0, UR4, R3 ;  /* 0x0000000400007c24 */ /* 0x002fca000f8e0203 */
[----:B--2---:R-:W-:-:S13]  /*0070*/  ISETP.GE.AND P0, PT, R0, UR5, PT ;  /* 0x0000000500007c0c */ /* 0x004fda000bf06270 */
[----:B------:R-:W-:Y:S05]  /*0080*/  @P0 EXIT ;  /* 0x000000000000094d */ /* 0x000fea0003800000 */
[----:B------:R-:W0:Y:S01]  /*0090*/  LDC.64 R20, c[0x0][0x380] ;  /* 0x0000e000ff147b82 */ /* 0x000e220000000a00 */
[----:B------:R-:W1:Y:S01]  /*00a0*/  LDCU.64 UR4, c[0x0][0x358] ;  /* 0x00006b00ff0477ac */ /* 0x000e620008000a00 */
[----:B------:R-:W2:Y:S06]  /*00b0*/  LDCU.64 UR6, c[0x3][0x10] ;  /* 0x00c00200ff0677ac */ /* 0x000eac0008000a00 */
[----:B------:R-:W3:Y:S01]  /*00c0*/  LDC.64 R6, c[0x0][0x390] ;  /* 0x0000e400ff067b82 */ /* 0x000ee20000000a00 */
[----:B0-----:R-:W-:-:S05]  /*00d0*/  IMAD.WIDE R20, R0, 0x8, R20 ;  /* 0x0000000800147825 */ /* 0x001fca00078e0214 */
[----:B-1----:R0:W5:Y:S01]  /*00e0*/  LDG.E.64 R4, desc[UR4][R20.64] ;  /* 0x0000000414047981 */ /* 0x002162000c1e1b00 */
[----:B---3--:R-:W-:-:S05]  /*00f0*/  IMAD.WIDE R6, R0, 0x8, R6 ;  /* 0x0000000800067825 */ /* 0x008fca00078e0206 */
[----:B------:R0:W5:Y:S01]  /*0100*/  LDG.E.64 R2, desc[UR4][R6.64] ;  /* 0x0000000406027981 */ /* 0x000162000c1e1b00 */
[----:B------:R-:W2:Y:S02]  /*0110*/  I2F.F64 R10, R0 ;  /* 0x00000000000a7312 */ /* 0x000ea40000201c00 */
[----:B--2---:R-:W-:-:S08]  /*0120*/  DMUL R10, R10, UR6 ;  /* 0x000000060a0a7c28 */ /* 0x004fd00008000000 */
[----:B------:R-:W-:Y:S01]  /*0130*/  DSETP.NEU.AND P0, PT, |R10|, +INF , PT ;  /* 0x7ff000000a00742a */ /* 0x000fe20003f0d200 */
[----:B------:R-:W-:-:S13]  /*0140*/  BSSY.RECONVERGENT B0, `(.L_x_0) ;  /* 0x0000019000007945 */ /* 0x000fda0003800200 */
[----:B------:R-:W-:Y:S01]  /*0150*/  @!P0 DMUL R22, RZ, R10 ;  /* 0x0000000aff168228 */ /* 0x000fe20000000000 */
[----:B------:R-:W-:Y:S01]  /*0160*/  @!P0 IMAD.MOV.U32 R28, RZ, RZ, RZ ;  /* 0x000000ffff1c8224 */ /* 0x000fe200078e00ff */
[----:B0-----:R-:W-:Y:S09]  /*0170*/  @!P0 BRA `(.L_x_1) ;  /* 0x0000000000548947 */ /* 0x001ff20003800000 */
[----:B------:R-:W-:Y:S01]  /*0180*/  UMOV UR6, 0x6dc9c883 ;  /* 0x6dc9c88300067882 */ /* 0x000fe20000000000 */
[----:B------:R-:W-:Y:S01]  /*0190*/  UMOV UR7, 0x3fe45f30 ;  /* 0x3fe45f3000077882 */ /* 0x000fe20000000000 */
[C---:B------:R-:W-:Y:S02]  /*01a0*/  DSETP.GE.AND P0, PT, |R10|.reuse, 2.14748364800000000000e+09, PT ;  /* 0x41e000000a00742a */ /* 0x040fe40003f06200 */
[----:B------:R-:W-:Y:S01]  /*01b0*/  DMUL R28, R10, UR6 ;  /* 0x000000060a1c7c28 */ /* 0x000fe20008000000 */
[----:B------:R-:W-:Y:S01]  /*01c0*/  UMOV UR6, 0x54442d18 ;  /* 0x54442d1800067882 */ /* 0x000fe20000000000 */
[----:B------:R-:W-:-:S08]  /*01d0*/  UMOV UR7, 0x3ff921fb ;  /* 0x3ff921fb00077882 */ /* 0x000fd00000000000 */
[----:B------:R-:W0:Y:S08]  /*01e0*/  F2I.F64 R28, R28 ;  /* 0x0000001c001c7311 */ /* 0x000e300000301100 */
[----:B0-----:R-:W0:Y:S02]  /*01f0*/  I2F.F64 R22, R28 ;  /* 0x0000001c00167312 */ /* 0x001e240000201c00 */
[----:B0-----:R-:W-:Y:S01]  /*0200*/  DFMA R8, R22, -UR6, R10 ;  /* 0x8000000616087c2b */ /* 0x001fe2000800000a */
[----:B------:R-:W-:Y:S01]  /*0210*/  UMOV UR6, 0x33145c00 ;  /* 0x33145c0000067882 */ /* 0x000fe20000000000 */
[----:B------:R-:W-:-:S06]  /*0220*/  UMOV UR7, 0x3c91a626 ;  /* 0x3c91a62600077882 */ /* 0x000fcc0000000000 */
[----:B------:R-:W-:Y:S01]  /*0230*/  DFMA R8, R22, -UR6, R8 ;  /* 0x8000000616087c2b */ /* 0x000fe20008000008 */
[----:B------:R-:W-:Y:S01]  /*0240*/  UMOV UR6, 0x252049c0 ;  /* 0x252049c000067882 */ /* 0x000fe20000000000 */
[----:B------:R-:W-:-:S06]  /*0250*/  UMOV UR7, 0x397b839a ;  /* 0x397b839a00077882 */ /* 0x000fcc0000000000 */
[----:B------:R-:W-:Y:S01]  /*0260*/  DFMA R22, R22, -UR6, R8 ;  /* 0x8000000616167c2b */ /* 0x000fe20008000008 */
[----:B------:R-:W-:Y:S10]  /*0270*/  @!P0 BRA `(.L_x_1) ;  /* 0x0000000000148947 */ /* 0x000ff40003800000 */
[----:B------:R-:W-:-:S07]  /*0280*/  MOV R8, 0x2a0 ;  /* 0x000002a000087802 */ /* 0x000fce0000000f00 */
[----:B-----5:R-:W-:Y:S05]  /*0290*/  CALL.REL.NOINC `($dhsr_gnosis_step_kernel$__internal_trig_reduction_slowpathd) ;  /* 0x0000001c00c07944 */ /* 0x020fea0003c00000 */
[----:B------:R-:W-:Y:S02]  /*02a0*/  IMAD.MOV.U32 R28, RZ, RZ, R13 ;  /* 0x000000ffff1c7224 */ /* 0x000fe400078e000d */
[----:B------:R-:W-:Y:S02]  /*02b0*/  IMAD.MOV.U32 R22, RZ, RZ, R18 ;  /* 0x000000ffff167224 */ /* 0x000fe400078e0012 */
[----:B------:R-:W-:-:S07]  /*02c0*/  IMAD.MOV.U32 R23, RZ, RZ, R19 ;  /* 0x000000ffff177224 */ /* 0x000fce00078e0013 */
.L_x_1:
[----:B------:R-:W-:Y:S05]  /*02d0*/  BSYNC.RECONVERGENT B0 ;  /* 0x0000000000007941 */ /* 0x000fea0003800200 */
.L_x_0:
[----:B------:R-:W0:Y:S01]  /*02e0*/  LDCU.64 UR6, c[0x4][0x8] ;  /* 0x01000100ff0677ac */ /* 0x000e220008000a00 */
[C---:B------:R-:W-:Y:S01]  /*02f0*/  IMAD.SHL.U32 R8, R28.reuse, 0x40, RZ ;  /* 0x000000401c087824 */ /* 0x040fe200078e00ff */
[----:B------:R-:W-:Y:S01]  /*0300*/  LOP3.LUT R24, R28, 0x1, RZ, 0xc0, !PT ;  /* 0x000000011c187812 */ /* 0x000fe200078ec0ff */
[----:B------:R-:W-:Y:S01]  /*0310*/  IMAD.MOV.U32 R25, RZ, RZ, 0x3da8ff83 ;  /* 0x3da8ff83ff197424 */ /* 0x000fe200078e00ff */
[----:B------:R-:W-:Y:S01]  /*0320*/  DMUL R26, R22, R22 ;  /* 0x00000016161a7228 */ /* 0x000fe20000000000 */
[----:B------:R-:W1:Y:S01]  /*0330*/  LDCU UR8, c[0x3][0x14] ;  /* 0x00c00280ff0877ac */ /* 0x000e620008000800 */
[----:B------:R-:W-:-:S04]  /*0340*/  LOP3.LUT R8, R8, 0x40, RZ, 0xc0, !PT ;  /* 0x0000004008087812 */ /* 0x000fc800078ec0ff */
[----:B0-----:R-:W-:-:S05]  /*0350*/  IADD3 R16, P0, PT, R8, UR6, RZ ;  /* 0x0000000608107c10 */ /* 0x001fca000ff1e0ff */
[----:B------:R-:W-:-:S05]  /*0360*/  IMAD.X R17, RZ, RZ, UR7, P0 ;  /* 0x00000007ff117e24 */ /* 0x000fca00080e06ff */
[----:B------:R-:W2:Y:S04]  /*0370*/  LDG.E.128.CONSTANT R8, desc[UR4][R16.64] ;  /* 0x0000000410087981 */ /* 0x000ea8000c1e9d00 */
[----:B------:R-:W3:Y:S04]  /*0380*/  LDG.E.128.CONSTANT R12, desc[UR4][R16.64+0x10] ;  /* 0x00001004100c7981 */ /* 0x000ee8000c1e9d00 */
[----:B------:R-:W4:Y:S01]  /*0390*/  LDG.E.128.CONSTANT R16, desc[UR4][R16.64+0x20] ;  /* 0x0000200410107981 */ /* 0x000f22000c1e9d00 */
[----:B------:R-:W-:Y:S01]  /*03a0*/  ISETP.NE.U32.AND P0, PT, R24, 0x1, PT ;  /* 0x000000011800780c */ /* 0x000fe20003f05070 */
[----:B------:R-:W-:Y:S01]  /*03b0*/  IMAD.MOV.U32 R24, RZ, RZ, 0x20fd8164 ;  /* 0x20fd8164ff187424 */ /* 0x000fe200078e00ff */
[----:B------:R-:W-:Y:S01]  /*03c0*/  UMOV UR6, 0x9999999a ;  /* 0x9999999a00067882 */ /* 0x000fe20000000000 */
[----:B------:R-:W-:Y:S01]  /*03d0*/  UMOV UR7, 0x3fb99999 ;  /* 0x3fb9999900077882 */ /* 0x000fe20000000000 */
[----:B------:R-:W-:Y:S01]  /*03e0*/  FSEL R25, -R25, 0.11223486810922622681, !P0 ;  /* 0x3de5db6519197808 */ /* 0x000fe20004000100 */
[----:B-----5:R-:W-:Y:S01]  /*03f0*/  DADD R2, -R2, 1 ;  /* 0x3ff0000002027429 */ /* 0x020fe20000000100 */
[----:B------:R-:W-:Y:S01]  /*0400*/  FSEL R24, R24, -8.06006814911005101289e+34, !P0 ;  /* 0xf9785eba18187808 */ /* 0x000fe20004000000 */
[----:B------:R-:W-:Y:S05]  /*0410*/  BSSY.RECONVERGENT B0, `(.L_x_2) ;  /* 0x0000030000007945 */ /* 0x000fea0003800200 */
[----:B--2---:R-:W-:-:S08]  /*0420*/  DFMA R8, R26, R24, R8 ;  /* 0x000000181a08722b */ /* 0x004fd00000000008 */
[C---:B------:R-:W-:Y:S02]  /*0430*/  DFMA R10, R26.reuse, R8, R10 ;  /* 0x000000081a0a722b */ /* 0x040fe4000000000a */
[----:B------:R-:W0:Y:S06]  /*0440*/  LDC.64 R8, c[0x3][0x10] ;  /* 0x00c00400ff087b82 */ /* 0x000e2c0000000a00 */
[----:B---3--:R-:W-:Y:S01]  /*0450*/  DFMA R10, R26, R10, R12 ;  /* 0x0000000a1a0a722b */ /* 0x008fe2000000000c */
[----:B-1----:R-:W0:Y:S01]  /*0460*/  MUFU.RCP64H R13, UR8 ;  /* 0x00000008000d7d08 */ /* 0x002e220008001800 */
[----:B------:R-:W-:-:S06]  /*0470*/  IMAD.MOV.U32 R12, RZ, RZ, 0x1 ;  /* 0x00000001ff0c7424 */ /* 0x000fcc00078e00ff */
[----:B------:R-:W-:Y:S01]  /*0480*/  DFMA R10, R26, R10, R14 ;  /* 0x0000000a1a0a722b */ /* 0x000fe2000000000e */
[----:B------:R-:W-:-:S04]  /*0490*/  SHF.R.S32.HI R15, RZ, 0x1f, R0 ;  /* 0x0000001fff0f7819 */ /* 0x000fc80000011400 */
[----:B------:R-:W-:-:S03]  /*04a0*/  LEA.HI R15, R15, R0, RZ, 0x6 ;  /* 0x000000000f0f7211 */ /* 0x000fc600078f30ff */
[----:B----4-:R-:W-:Y:S01]  /*04b0*/  DFMA R16, R26, R10, R16 ;  /* 0x0000000a1a10722b */ /* 0x010fe20000000010 */
[----:B------:R-:W-:Y:S01]  /*04c0*/  LOP3.LUT R15, R15, 0xffffffc0, RZ, 0xc0, !PT ;  /* 0xffffffc00f0f7812 */ /* 0x000fe200078ec0ff */
[----:B0-----:R-:W-:-:S04]  /*04d0*/  DFMA R10, R12, -R8, 1 ;  /* 0x3ff000000c0a742b */ /* 0x001fc80000000808 */
[----:B------:R-:W-:Y:S02]  /*04e0*/  IMAD.IADD R24, R0, 0x1, -R15 ;  /* 0x0000000100187824 */ /* 0x000fe400078e0a0f */
[----:B------:R-:W-:Y:S02]  /*04f0*/  DFMA R16, R26, R16, R18 ;  /* 0x000000101a10722b */ /* 0x000fe40000000012 */
[----:B------:R-:W-:-:S06]  /*0500*/  DFMA R10, R10, R10, R10 ;  /* 0x0000000a0a0a722b */ /* 0x000fcc000000000a */
[----:B------:R-:W-:Y:S02]  /*0510*/  DFMA R22, R16, R22, R22 ;  /* 0x000000161016722b */ /* 0x000fe40000000016 */
[----:B------:R-:W-:Y:S02]  /*0520*/  DFMA R16, R26, R16, 1 ;  /* 0x3ff000001a10742b */ /* 0x000fe40000000010 */
[----:B------:R-:W-:Y:S01]  /*0530*/  DFMA R12, R12, R10, R12 ;  /* 0x0000000a0c0c722b */ /* 0x000fe2000000000c */
[----:B------:R-:W0:Y:S07]  /*0540*/  I2F.F64 R10, R24 ;  /* 0x00000018000a7312 */ /* 0x000e2e0000201c00 */
[----:B------:R-:W-:Y:S01]  /*0550*/  DFMA R14, R12, -R8, 1 ;  /* 0x3ff000000c0e742b */ /* 0x000fe20000000808 */
[----:B------:R-:W-:-:S02]  /*0560*/  FSEL R18, R16, R22, !P0 ;  /* 0x0000001610127208 */ /* 0x000fc40004000000 */
[----:B------:R-:W-:Y:S02]  /*0570*/  FSEL R19, R17, R23, !P0 ;  /* 0x0000001711137208 */ /* 0x000fe40004000000 */
[----:B------:R-:W-:-:S03]  /*0580*/  LOP3.LUT P0, RZ, R28, 0x2, RZ, 0xc0, !PT ;  /* 0x000000021cff7812 */ /* 0x000fc6000780c0ff */
[----:B------:R-:W-:Y:S02]  /*0590*/  DFMA R14, R12, R14, R12 ;  /* 0x0000000e0c0e722b */ /* 0x000fe4000000000c */
[----:B0-----:R-:W-:Y:S02]  /*05a0*/  DMUL R12, R10, -R10 ;  /* 0x8000000a0a0c7228 */ /* 0x001fe40000000000 */
[----:B------:R-:W-:-:S06]  /*05b0*/  DADD R10, RZ, -R18 ;  /* 0x00000000ff0a7229 */ /* 0x000fcc0000000812 */
[----:B------:R-:W-:Y:S02]  /*05c0*/  DMUL R16, R12, R14 ;  /* 0x0000000e0c107228 */ /* 0x000fe40000000000 */
[----:B------:R-:W-:Y:S02]  /*05d0*/  FSETP.GEU.AND P1, PT, |R13|, 6.5827683646048100446e-37, PT ;  /* 0x036000000d00780b */ /* 0x000fe40003f2e200 */
[----:B------:R-:W-:Y:S02]  /*05e0*/  FSEL R18, R18, R10, !P0 ;  /* 0x0000000a12127208 */ /* 0x000fe40004000000 */
[----:B------:R-:W-:Y:S02]  /*05f0*/  FSEL R19, R19, R11, !P0 ;  /* 0x0000000b13137208 */ /* 0x000fe40004000000 */
[----:B------:R-:W-:-:S08]  /*0600*/  DFMA R8, R16, -R8, R12 ;  /* 0x800000081008722b */ /* 0x000fd0000000000c */
[----:B------:R-:W-:Y:S02]  /*0610*/  DFMA R10, R14, R8, R16 ;  /* 0x000000080e0a722b */ /* 0x000fe40000000010 */
[----:B------:R-:W-:-:S08]  /*0620*/  DMUL R8, R18, UR6 ;  /* 0x0000000612087c28 */ /* 0x000fd00008000000 */
[----:B------:R-:W-:Y:S01]  /*0630*/  DMUL R8, R8, R2 ;  /* 0x0000000208087228 */ /* 0x000fe20000000000 */
[----:B------:R-:W-:-:S05]  /*0640*/  FFMA R2, RZ, UR8, R11 ;  /* 0x00000008ff027c23 */ /* 0x000fca000800000b */
[----:B------:R-:W-:Y:S02]  /*0650*/  FSETP.GT.AND P0, PT, |R2|, 1.469367938527859385e-39, PT ;  /* 0x001000000200780b */ /* 0x000fe40003f04200 */
[----:B------:R-:W-:-:S11]  /*0660*/  DADD R16, R4, R8 ;  /* 0x0000000004107229 */ /* 0x000fd60000000008 */
[----:B------:R-:W-:Y:S05]  /*0670*/  @P0 BRA P1, `(.L_x_3) ;  /* 0x0000000000240947 */ /* 0x000fea0000800000 */
[----:B------:R-:W0:Y:S01]  /*0680*/  LDCU.64 UR6, c[0x3][0x10] ;  /* 0x00c00200ff0677ac */ /* 0x000e220008000a00 */
[----:B------:R-:W-:Y:S01]  /*0690*/  IMAD.MOV.U32 R4, RZ, RZ, R12 ;  /* 0x000000ffff047224 */ /* 0x000fe200078e000c */
[----:B------:R-:W-:Y:S01]  /*06a0*/  MOV R2, 0x6f0 ;  /* 0x000006f000027802 */ /* 0x000fe20000000f00 */
[----:B------:R-:W-:Y:S02]  /*06b0*/  IMAD.MOV.U32 R5, RZ, RZ, R13 ;  /* 0x000000ffff057224 */ /* 0x000fe400078e000d */
[----:B0-----:R-:W-:Y:S02]  /*06c0*/  IMAD.U32 R10, RZ, RZ, UR6 ;  /* 0x00000006ff0a7e24 */ /* 0x001fe4000f8e00ff */
[----:B------:R-:W-:-:S07]  /*06d0*/  IMAD.U32 R11, RZ, RZ, UR7 ;  /* 0x00000007ff0b7e24 */ /* 0x000fce000f8e00ff */
[----:B------:R-:W-:Y:S05]  /*06e0*/  CALL.REL.NOINC `($__internal_0_$__cuda_sm20_div_rn_f64_full) ;  /* 0x00000010008c7944 */ /* 0x000fea0003c00000 */
[----:B------:R-:W-:Y:S02]  /*06f0*/  IMAD.MOV.U32 R10, RZ, RZ, R4 ;  /* 0x000000ffff0a7224 */ /* 0x000fe400078e0004 */
[----:B------:R-:W-:-:S07]  /*0700*/  IMAD.MOV.U32 R11, RZ, RZ, R5 ;  /* 0x000000ffff0b7224 */ /* 0x000fce00078e0005 */
.L_x_3:
[----:B------:R-:W-:Y:S05]  /*0710*/  BSYNC.RECONVERGENT B0 ;  /* 0x0000000000007941 */ /* 0x000fea0003800200 */
.L_x_2:
[----:B------:R-:W-:Y:S01]  /*0720*/  IMAD.MOV.U32 R4, RZ, RZ, 0x652b82fe ;  /* 0x652b82feff047424 */ /* 0x000fe200078e00ff */
[----:B------:R-:W-:Y:S01]  /*0730*/  UMOV UR6, 0xfefa39ef ;  /* 0xfefa39ef00067882 */ /* 0x000fe20000000000 */
[----:B------:R-:W-:Y:S01]  /*0740*/  IMAD.MOV.U32 R5, RZ, RZ, 0x3ff71547 ;  /* 0x3ff71547ff057424 */ /* 0x000fe200078e00ff */
[----:B------:R-:W-:Y:S01]  /*0750*/  UMOV UR7, 0x3fe62e42 ;  /* 0x3fe62e4200077882 */ /* 0x000fe20000000000 */
[----:B------:R-:W-:Y:S01]  /*0760*/  FSETP.GEU.AND P0, PT, |R11|, 4.1917929649353027344, PT ;  /* 0x4086232b0b00780b */ /* 0x000fe20003f0e200 */
[----:B------:R-:W-:Y:S03]  /*0770*/  BSSY.RECONVERGENT B0, `(.L_x_4) ;  /* 0x0000037000007945 */ /* 0x000fe60003800200 */
[----:B------:R-:W-:-:S08]  /*0780*/  DFMA R4, R10, R4, 6.75539944105574400000e+15 ;  /* 0x433800000a04742b */ /* 0x000fd00000000004 */
[----:B------:R-:W-:-:S08]  /*0790*/  DADD R12, R4, -6.75539944105574400000e+15 ;  /* 0xc3380000040c7429 */ /* 0x000fd00000000000 */
[----:B------:R-:W-:Y:S01]  /*07a0*/  DFMA R2, R12, -UR6, R10 ;  /* 0x800000060c027c2b */ /* 0x000fe2000800000a */
[----:B------:R-:W-:Y:S01]  /*07b0*/  UMOV UR6, 0x3b39803f ;  /* 0x3b39803f00067882 */ /* 0x000fe20000000000 */
[----:B------:R-:W-:-:S06]  /*07c0*/  UMOV UR7, 0x3c7abc9e ;  /* 0x3c7abc9e00077882 */ /* 0x000fcc0000000000 */
[----:B------:R-:W-:Y:S01]  /*07d0*/  DFMA R12, R12, -UR6, R2 ;  /* 0x800000060c0c7c2b */ /* 0x000fe20008000002 */
[----:B------:R-:W-:Y:S01]  /*07e0*/  UMOV UR6, 0x69ce2bdf ;  /* 0x69ce2bdf00067882 */ /* 0x000fe20000000000 */
[----:B------:R-:W-:Y:S01]  /*07f0*/  IMAD.MOV.U32 R2, RZ, RZ, -0x35dec16 ;  /* 0xfca213eaff027424 */ /* 0x000fe200078e00ff */
[----:B------:R-:W-:Y:S01]  /*0800*/  UMOV UR7, 0x3e5ade15 ;  /* 0x3e5ade1500077882 */ /* 0x000fe20000000000 */
[----:B------:R-:W-:-:S06]  /*0810*/  IMAD.MOV.U32 R3, RZ, RZ, 0x3e928af3 ;  /* 0x3e928af3ff037424 */ /* 0x000fcc00078e00ff */
[----:B------:R-:W-:Y:S01]  /*0820*/  DFMA R2, R12, UR6, R2 ;  /* 0x000000060c027c2b */ /* 0x000fe20008000002 */
[----:B------:R-:W-:Y:S01]  /*0830*/  UMOV UR6, 0x62401315 ;  /* 0x6240131500067882 */ /* 0x000fe20000000000 */
[----:B------:R-:W-:-:S06]  /*0840*/  UMOV UR7, 0x3ec71dee ;  /* 0x3ec71dee00077882 */ /* 0x000fcc0000000000 */
[----:B------:R-:W-:Y:S01]  /*0850*/  DFMA R2, R12, R2, UR6 ;  /* 0x000000060c027e2b */ /* 0x000fe20008000002 */
        /* <DEDUP_REMOVED lines=20> */
[----:B------:R-:W-:-:S08]  /*09a0*/  DFMA R2, R12, R2, UR6 ;  /* 0x000000060c027e2b */ /* 0x000fd00008000002 */
[C---:B------:R-:W-:Y:S02]  /*09b0*/  DFMA R14, R12.reuse, R2, 1 ;  /* 0x3ff000000c0e742b */ /* 0x040fe40000000002 */
[----:B------:R-:W0:Y:S06]  /*09c0*/  LDC R2, c[0x0][0x3a0] ;  /* 0x0000e800ff027b82 */ /* 0x000e2c0000000800 */
[----:B------:R-:W-:-:S10]  /*09d0*/  DFMA R14, R12, R14, 1 ;  /* 0x3ff000000c0e742b */ /* 0x000fd4000000000e */
[----:B------:R-:W-:Y:S02]  /*09e0*/  IMAD R13, R4, 0x100000, R15 ;  /* 0x00100000040d7824 */ /* 0x000fe400078e020f */
[----:B------:R-:W-:Y:S01]  /*09f0*/  IMAD.MOV.U32 R12, RZ, RZ, R14 ;  /* 0x000000ffff0c7224 */ /* 0x000fe200078e000e */
[----:B------:R-:W-:Y:S06]  /*0a00*/  @!P0 BRA `(.L_x_5) ;  /* 0x0000000000348947 */ /* 0x000fec0003800000 */
[----:B------:R-:W-:Y:S01]  /*0a10*/  FSETP.GEU.AND P1, PT, |R11|, 4.2275390625, PT ;  /* 0x408748000b00780b */ /* 0x000fe20003f2e200 */
[C---:B------:R-:W-:Y:S02]  /*0a20*/  DADD R12, R10.reuse, +INF ;  /* 0x7ff000000a0c7429 */ /* 0x040fe40000000000 */
[----:B------:R-:W-:-:S08]  /*0a30*/  DSETP.GEU.AND P0, PT, R10, RZ, PT ;  /* 0x000000ff0a00722a */ /* 0x000fd00003f0e000 */
[----:B------:R-:W-:Y:S02]  /*0a40*/  FSEL R12, R12, RZ, P0 ;  /* 0x000000ff0c0c7208 */ /* 0x000fe40000000000 */
[----:B------:R-:W-:Y:S01]  /*0a50*/  @!P1 LEA.HI R3, R4, R4, RZ, 0x1 ;  /* 0x0000000404039211 */ /* 0x000fe200078f08ff */
[----:B------:R-:W-:Y:S01]  /*0a60*/  @!P1 IMAD.MOV.U32 R10, RZ, RZ, RZ ;  /* 0x000000ffff0a9224 */ /* 0x000fe200078e00ff */
[----:B------:R-:W-:Y:S02]  /*0a70*/  FSEL R13, R13, RZ, P0 ;  /* 0x000000ff0d0d7208 */ /* 0x000fe40000000000 */
[----:B------:R-:W-:-:S05]  /*0a80*/  @!P1 SHF.R.S32.HI R3, RZ, 0x1, R3 ;  /* 0x00000001ff039819 */ /* 0x000fca0000011403 */
[----:B------:R-:W-:Y:S02]  /*0a90*/  @!P1 IMAD.IADD R4, R4, 0x1, -R3 ;  /* 0x0000000104049824 */ /* 0x000fe400078e0a03 */
[----:B------:R-:W-:-:S03]  /*0aa0*/  @!P1 IMAD R5, R3, 0x100000, R15 ;  /* 0x0010000003059824 */ /* 0x000fc600078e020f */
[----:B------:R-:W-:Y:S01]  /*0ab0*/  @!P1 LEA R11, R4, 0x3ff00000, 0x14 ;  /* 0x3ff00000040b9811 */ /* 0x000fe200078ea0ff */
[----:B------:R-:W-:-:S06]  /*0ac0*/  @!P1 IMAD.MOV.U32 R4, RZ, RZ, R14 ;  /* 0x000000ffff049224 */ /* 0x000fcc00078e000e */
[----:B------:R-:W-:-:S11]  /*0ad0*/  @!P1 DMUL R12, R4, R10 ;  /* 0x0000000a040c9228 */ /* 0x000fd60000000000 */
.L_x_5:
[----:B------:R-:W-:Y:S05]  /*0ae0*/  BSYNC.RECONVERGENT B0 ;  /* 0x0000000000007941 */ /* 0x000fea0003800200 */
.L_x_4:
[----:B------:R-:W1:Y:S01]  /*0af0*/  LDCU.64 UR6, c[0x0][0x3a8] ;  /* 0x00007500ff0677ac */ /* 0x000e620008000a00 */
[----:B------:R-:W-:Y:S01]  /*0b00*/  DADD R12, -R12, 1 ;  /* 0x3ff000000c0c7429 */ /* 0x000fe20000000100 */
[----:B------:R-:W-:Y:S02]  /*0b10*/  IMAD.MOV.U32 R4, RZ, RZ, -0x66666666 ;  /* 0x9999999aff047424 */ /* 0x000fe400078e00ff */
[----:B------:R-:W-:-:S06]  /*0b20*/  IMAD.MOV.U32 R5, RZ, RZ, 0x3fb99999 ;  /* 0x3fb99999ff057424 */ /* 0x000fcc00078e00ff */
[----:B------:R-:W-:Y:S02]  /*0b30*/  DFMA R12, R12, -R4, 1 ;  /* 0x3ff000000c0c742b */ /* 0x000fe40000000804 */
[----:B-1----:R-:W-:-:S06]  /*0b40*/  DSETP.LT.AND P0, PT, RZ, UR6, PT ;  /* 0x00000006ff007e2a */ /* 0x002fcc000bf01000 */
[----:B------:R-:W-:Y:S01]  /*0b50*/  DMUL R16, R16, R12 ;  /* 0x0000000c10107228 */ /* 0x000fe20000000000 */
[----:B0-----:R-:W-:-:S13]  /*0b60*/  ISETP.LT.OR P0, PT, R2, 0x1, !P0 ;  /* 0x000000010200780c */ /* 0x001fda0004701670 */
[----:B------:R-:W-:Y:S05]  /*0b70*/  @P0 BRA `(.L_x_6) ;  /* 0x00000008006c0947 */ /* 0x000fea0003800000 */
[C---:B------:R-:W-:Y:S01]  /*0b80*/  ISETP.GE.U32.AND P0, PT, R2.reuse, 0x10, PT ;  /* 0x000000100200780c */ /* 0x040fe20003f06070 */
[----:B------:R-:W-:Y:S01]  /*0b90*/  IMAD.MOV.U32 R5, RZ, RZ, RZ ;  /* 0x000000ffff057224 */ /* 0x000fe200078e00ff */
[----:B------:R-:W-:Y:S02]  /*0ba0*/  LOP3.LUT R3, R2, 0xf, RZ, 0xc0, !PT ;  /* 0x0000000f02037812 */ /* 0x000fe400078ec0ff */
[----:B------:R-:W-:Y:S02]  /*0bb0*/  CS2R R18, SRZ ;  /* 0x0000000000127805 */ /* 0x000fe4000001ff00 */
[----:B------:R-:W-:-:S07]  /*0bc0*/  ISETP.NE.AND P1, PT, R3, RZ, PT ;  /* 0x000000ff0300720c */ /* 0x000fce0003f25270 */
[----:B------:R-:W-:Y:S06]  /*0bd0*/  @!P0 BRA `(.L_x_7) ;  /* 0x0000000000e88947 */ /* 0x000fec0003800000 */
[----:B------:R-:W-:Y:S01]  /*0be0*/  LOP3.LUT R5, R2, 0x7ffffff0, RZ, 0xc0, !PT ;  /* 0x7ffffff002057812 */ /* 0x000fe200078ec0ff */
[----:B------:R-:W-:Y:S01]  /*0bf0*/  IMAD.MOV.U32 R4, RZ, RZ, R0 ;  /* 0x000000ffff047224 */ /* 0x000fe200078e0000 */
[----:B------:R-:W-:-:S03]  /*0c00*/  CS2R R18, SRZ ;  /* 0x0000000000127805 */ /* 0x000fc6000001ff00 */
[----:B------:R-:W-:-:S07]  /*0c10*/  IMAD.MOV R28, RZ, RZ, -R5 ;  /* 0x000000ffff1c7224 */ /* 0x000fce00078e0a05 */
.L_x_8:
[----:B------:R-:W0:Y:S08]  /*0c20*/  LDC.64 R24, c[0x0][0x388] ;  /* 0x0000e200ff187b82 */ /* 0x000e300000000a00 */
[----:B------:R-:W1:Y:S01]  /*0c30*/  LDC R29, c[0x0][0x3b0] ;  /* 0x0000ec00ff1d7b82 */ /* 0x000e620000000800 */
[----:B0-----:R-:W-:-:S05]  /*0c40*/  IMAD.WIDE R24, R4, 0x8, R24 ;  /* 0x0000000804187825 */ /* 0x001fca00078e0218 */
[----:B------:R1:W2:Y:S02]  /*0c50*/  LDG.E.64 R10, desc[UR4][R24.64] ;  /* 0x00000004180a7981 */ /* 0x0002a4000c1e1b00 */
[----:B-1----:R-:W-:-:S05]  /*0c60*/  IMAD.WIDE R24, R29, 0x8, R24 ;  /* 0x000000081d187825 */ /* 0x002fca00078e0218 */
[----:B------:R-:W3:Y:S01]  /*0c70*/  LDG.E.64 R12, desc[UR4][R24.64] ;  /* 0x00000004180c7981 */ /* 0x000ee2000c1e1b00 */
[----:B------:R-:W-:-:S05]  /*0c80*/  IMAD.WIDE R22, R29, 0x8, R24 ;  /* 0x000000081d167825 */ /* 0x000fca00078e0218 */
[----:B------:R-:W4:Y:S01]  /*0c90*/  LDG.E.64 R14, desc[UR4][R22.64] ;  /* 0x00000004160e7981 */ /* 0x000f22000c1e1b00 */
[----:B------:R-:W-:-:S05]  /*0ca0*/  IMAD.WIDE R26, R29, 0x8, R22 ;  /* 0x000000081d1a7825 */ /* 0x000fca00078e0216 */
[----:B------:R0:W5:Y:S02]  /*0cb0*/  LDG.E.64 R22, desc[UR4][R26.64] ;  /* 0x000000041a167981 */ /* 0x000164000c1e1b00 */
[----:B0-----:R-:W-:Y:S01]  /*0cc0*/  IMAD.WIDE R26, R29, 0x8, R26 ;  /* 0x000000081d1a7825 */ /* 0x001fe200078e021a */
[----:B--2---:R-:W-:-:S03]  /*0cd0*/  DADD R10, R10, R18 ;  /* 0x000000000a0a7229 */ /* 0x004fc60000000012 */
[----:B------:R-:W-:-:S05]  /*0ce0*/  IMAD.WIDE R18, R29, 0x8, R26 ;  /* 0x000000081d127825 */ /* 0x000fca00078e021a */
[----:B---3--:R-:W-:Y:S02]  /*0cf0*/  DADD R12, R10, R12 ;  /* 0x000000000a0c7229 */ /* 0x008fe4000000000c */
[----:B------:R-:W2:Y:S01]  /*0d00*/  LDG.E.64 R10, desc[UR4][R26.64] ;  /* 0x000000041a0a7981 */ /* 0x000ea2000c1e1b00 */
[----:B------:R-:W-:-:S05]  /*0d10*/  IMAD.WIDE R24, R29, 0x8, R18 ;  /* 0x000000081d187825 */ /* 0x000fca00078e0212 */
[----:B----4-:R-:W-:Y:S02]  /*0d20*/  DADD R14, R12, R14 ;  /* 0x000000000c0e7229 */ /* 0x010fe4000000000e */
[----:B------:R-:W3:Y:S04]  /*0d30*/  LDG.E.64 R12, desc[UR4][R18.64] ;  /* 0x00000004120c7981 */ /* 0x000ee8000c1e1b00 */
[----:B------:R0:W4:Y:S02]  /*0d40*/  LDG.E.64 R18, desc[UR4][R24.64] ;  /* 0x0000000418127981 */ /* 0x000124000c1e1b00 */
[----:B-----5:R-:W-:Y:S01]  /*0d50*/  DADD R22, R14, R22 ;  /* 0x000000000e167229 */ /* 0x020fe20000000016 */
[----:B0-----:R-:W-:-:S05]  /*0d60*/  IMAD.WIDE R24, R29, 0x8, R24 ;  /* 0x000000081d187825 */ /* 0x001fca00078e0218 */
[----:B------:R-:W5:Y:S02]  /*0d70*/  LDG.E.64 R14, desc[UR4][R24.64] ;  /* 0x00000004180e7981 */ /* 0x000f64000c1e1b00 */
[----:B--2---:R-:W-:Y:S01]  /*0d80*/  DADD R10, R22, R10 ;  /* 0x00000000160a7229 */ /* 0x004fe2000000000a */
[----:B------:R-:W-:-:S07]  /*0d90*/  IMAD.WIDE R22, R29, 0x8, R24 ;  /* 0x000000081d167825 */ /* 0x000fce00078e0218 */
[----:B---3--:R-:W-:Y:S02]  /*0da0*/  DADD R12, R10, R12 ;  /* 0x000000000a0c7229 */ /* 0x008fe4000000000c */
[----:B------:R-:W2:Y:S01]  /*0db0*/  LDG.E.64 R10, desc[UR4][R22.64] ;  /* 0x00000004160a7981 */ /* 0x000ea2000c1e1b00 */
[----:B------:R-:W-:-:S05]  /*0dc0*/  IMAD.WIDE R26, R29, 0x8, R22 ;  /* 0x000000081d1a7825 */ /* 0x000fca00078e0216 */
[----:B----4-:R-:W-:Y:S02]  /*0dd0*/  DADD R18, R12, R18 ;  /* 0x000000000c127229 */ /* 0x010fe40000000012 */
[----:B------:R0:W3:Y:S02]  /*0de0*/  LDG.E.64 R12, desc[UR4][R26.64] ;  /* 0x000000041a0c7981 */ /* 0x0000e4000c1e1b00 */
[----:B0-----:R-:W-:-:S04]  /*0df0*/  IMAD.WIDE R26, R29, 0x8, R26 ;  /* 0x000000081d1a7825 */ /* 0x001fc800078e021a */
[----:B-----5:R-:W-:Y:S02]  /*0e00*/  DADD R14, R18, R14 ;  /* 0x00000000120e7229 */ /* 0x020fe4000000000e */
[----:B------:R-:W4:Y:S01]  /*0e10*/  LDG.E.64 R18, desc[UR4][R26.64] ;  /* 0x000000041a127981 */ /* 0x000f22000c1e1b00 */
[----:B------:R-:W-:-:S05]  /*0e20*/  IMAD.WIDE R22, R29, 0x8, R26 ;  /* 0x000000081d167825 */ /* 0x000fca00078e021a */
[----:B------:R-:W5:Y:S01]  /*0e30*/  LDG.E.64 R24, desc[UR4][R22.64] ;  /* 0x0000000416187981 */ /* 0x000f62000c1e1b00 */
[----:B--2---:R-:W-:Y:S01]  /*0e40*/  DADD R10, R14, R10 ;  /* 0x000000000e0a7229 */ /* 0x004fe2000000000a */
[----:B------:R-:W-:-:S07]  /*0e50*/  IMAD.WIDE R14, R29, 0x8, R22 ;  /* 0x000000081d0e7825 */ /* 0x000fce00078e0216 */
[----:B---3--:R-:W-:Y:S02]  /*0e60*/  DADD R12, R10, R12 ;  /* 0x000000000a0c7229 */ /* 0x008fe4000000000c */
[----:B------:R0:W2:Y:S02]  /*0e70*/  LDG.E.64 R10, desc[UR4][R14.64] ;  /* 0x000000040e0a7981 */ /* 0x0000a4000c1e1b00 */
[----:B0-----:R-:W-:-:S04]  /*0e80*/  IMAD.WIDE R14, R29, 0x8, R14 ;  /* 0x000000081d0e7825 */ /* 0x001fc800078e020e */
[----:B----4-:R-:W-:Y:S02]  /*0e90*/  DADD R18, R12, R18 ;  /* 0x000000000c127229 */ /* 0x010fe40000000012 */
[----:B------:R-:W3:Y:S01]  /*0ea0*/  LDG.E.64 R12, desc[UR4][R14.64] ;  /* 0x000000040e0c7981 */ /* 0x000ee2000c1e1b00 */
[----:B------:R-:W-:-:S05]  /*0eb0*/  IMAD.WIDE R22, R29, 0x8, R14 ;  /* 0x000000081d167825 */ /* 0x000fca00078e020e */
[----:B-----5:R-:W-:Y:S02]  /*0ec0*/  DADD R24, R18, R24 ;  /* 0x0000000012187229 */ /* 0x020fe40000000018 */
[----:B------:R-:W4:Y:S01]  /*0ed0*/  LDG.E.64 R18, desc[UR4][R22.64] ;  /* 0x0000000416127981 */ /* 0x000f22000c1e1b00 */
[----:B------:R-:W-:-:S06]  /*0ee0*/  IMAD.WIDE R26, R29, 0x8, R22 ;  /* 0x000000081d1a7825 */ /* 0x000fcc00078e0216 */
[----:B------:R-:W5:Y:S01]  /*0ef0*/  LDG.E.64 R26, desc[UR4][R26.64] ;  /* 0x000000041a1a7981 */ /* 0x000f62000c1e1b00 */
[----:B------:R-:W-:-:S05]  /*0f00*/  VIADD R28, R28, 0x10 ;  /* 0x000000101c1c7836 */ /* 0x000fca0000000000 */
[----:B------:R-:W-:Y:S01]  /*0f10*/  ISETP.NE.AND P0, PT, R28, RZ, PT ;  /* 0x000000ff1c00720c */ /* 0x000fe20003f05270 */
[----:B------:R-:W-:Y:S01]  /*0f20*/  IMAD R4, R29, 0x10, R4 ;  /* 0x000000101d047824 */ /* 0x000fe200078e0204 */
[----:B--2---:R-:W-:-:S08]  /*0f30*/  DADD R10, R24, R10 ;  /* 0x00000000180a7229 */ /* 0x004fd0000000000a */
[----:B---3--:R-:W-:-:S08]  /*0f40*/  DADD R10, R10, R12 ;  /* 0x000000000a0a7229 */ /* 0x008fd0000000000c */
[----:B----4-:R-:W-:-:S08]  /*0f50*/  DADD R18, R10, R18 ;  /* 0x000000000a127229 */ /* 0x010fd00000000012 */
[----:B-----5:R-:W-:Y:S01]  /*0f60*/  DADD R18, R18, R26 ;  /* 0x0000000012127229 */ /* 0x020fe2000000001a */
[----:B------:R-:W-:Y:S10]  /*0f70*/  @P0 BRA `(.L_x_8) ;  /* 0xfffffffc00280947 */ /* 0x000ff4000383ffff */
.L_x_7:
[----:B------:R-:W-:Y:S05]  /*0f80*/  @!P1 BRA `(.L_x_9) ;  /* 0x0000000400049947 */ /* 0x000fea0003800000 */
[----:B------:R-:W-:Y:S02]  /*0f90*/  ISETP.GE.U32.AND P0, PT, R3, 0x8, PT ;  /* 0x000000080300780c */ /* 0x000fe40003f06070 */
[----:B------:R-:W-:-:S04]  /*0fa0*/  LOP3.LUT R4, R2, 0x7, RZ, 0xc0, !PT ;  /* 0x0000000702047812 */ /* 0x000fc800078ec0ff */
[----:B------:R-:W-:-:S07]  /*0fb0*/  ISETP.NE.AND P1, PT, R4, RZ, PT ;  /* 0x000000ff0400720c */ /* 0x000fce0003f25270 */
[----:B------:R-:W-:Y:S06]  /*0fc0*/  @!P0 BRA `(.L_x_10) ;  /* 0x0000000000708947 */ /* 0x000fec0003800000 */
[----:B------:R-:W0:Y:S08]  /*0fd0*/  LDC R3, c[0x0][0x3b0] ;  /* 0x0000ec00ff037b82 */ /* 0x000e300000000800 */
[----:B------:R-:W1:Y:S01]  /*0fe0*/  LDC.64 R28, c[0x0][0x388] ;  /* 0x0000e200ff1c7b82 */ /* 0x000e620000000a00 */
[----:B0-----:R-:W-:-:S04]  /*0ff0*/  IMAD R11, R5, R3, R0 ;  /* 0x00000003050b7224 */ /* 0x001fc800078e0200 */
[----:B-1----:R-:W-:-:S05]  /*1000*/  IMAD.WIDE R28, R11, 0x8, R28 ;  /* 0x000000080b1c7825 */ /* 0x002fca00078e021c */
[----:B------:R0:W2:Y:S02]  /*1010*/  LDG.E.64 R24, desc[UR4][R28.64] ;  /* 0x000000041c187981 */ /* 0x0000a4000c1e1b00 */
[----:B0-----:R-:W-:-:S05]  /*1020*/  IMAD.WIDE R28, R3, 0x8, R28 ;  /* 0x00000008031c7825 */ /* 0x001fca00078e021c */
[----:B------:R-:W3:Y:S01]  /*1030*/  LDG.E.64 R14, desc[UR4][R28.64] ;  /* 0x000000041c0e7981 */ /* 0x000ee2000c1e1b00 */
[----:B------:R-:W-:-:S05]  /*1040*/  IMAD.WIDE R10, R3, 0x8, R28 ;  /* 0x00000008030a7825 */ /* 0x000fca00078e021c */
[----:B------:R-:W4:Y:S01]  /*1050*/  LDG.E.64 R12, desc[UR4][R10.64] ;  /* 0x000000040a0c7981 */ /* 0x000f22000c1e1b00 */
[----:B------:R-:W-:-:S05]  /*1060*/  IMAD.WIDE R22, R3, 0x8, R10 ;  /* 0x0000000803167825 */ /* 0x000fca00078e020a */
[----:B------:R0:W5:Y:S02]  /*1070*/  LDG.E.64 R10, desc[UR4][R22.64] ;  /* 0x00000004160a7981 */ /* 0x000164000c1e1b00 */
[----:B0-----:R-:W-:-:S04]  /*1080*/  IMAD.WIDE R22, R3, 0x8, R22 ;  /* 0x0000000803167825 */ /* 0x001fc800078e0216 */
[----:B------:R-:W-:-:S04]  /*1090*/  IMAD.WIDE R26, R3, 0x8, R22 ;  /* 0x00000008031a7825 */ /* 0x000fc800078e0216 */
[C---:B------:R-:W-:Y:S01]  /*10a0*/  IMAD.WIDE R28, R3.reuse, 0x8, R26 ;  /* 0x00000008031c7825 */ /* 0x040fe200078e021a */
[----:B--2---:R-:W-:Y:S01]  /*10b0*/  DADD R24, R18, R24 ;  /* 0x0000000012187229 */ /* 0x004fe20000000018 */
[----:B------:R-:W2:Y:S07]  /*10c0*/  LDG.E.64 R18, desc[UR4][R22.64] ;  /* 0x0000000416127981 */ /* 0x000eae000c1e1b00 */
[----:B---3--:R-:W-:Y:S01]  /*10d0*/  DADD R24, R24, R14 ;  /* 0x0000000018187229 */ /* 0x008fe2000000000e */
[----:B------:R-:W3:Y:S07]  /*10e0*/  LDG.E.64 R14, desc[UR4][R26.64] ;  /* 0x000000041a0e7981 */ /* 0x000eee000c1e1b00 */
[----:B----4-:R-:W-:Y:S01]  /*10f0*/  DADD R24, R24, R12 ;  /* 0x0000000018187229 */ /* 0x010fe2000000000c */
[----:B------:R0:W4:Y:S02]  /*1100*/  LDG.E.64 R12, desc[UR4][R28.64] ;  /* 0x000000041c0c7981 */ /* 0x000124000c1e1b00 */
[----:B0-----:R-:W-:-:S05]  /*1110*/  IMAD.WIDE R28, R3, 0x8, R28 ;  /* 0x00000008031c7825 */ /* 0x001fca00078e021c */
[----:B------:R-:W4:Y:S01]  /*1120*/  LDG.E.64 R22, desc[UR4][R28.64] ;  /* 0x000000041c167981 */ /* 0x000f22000c1e1b00 */
[----:B-----5:R-:W-:Y:S01]  /*1130*/  DADD R10, R24, R10 ;  /* 0x00000000180a7229 */ /* 0x020fe2000000000a */
[----:B------:R-:W-:-:S07]  /*1140*/  VIADD R5, R5, 0x8 ;  /* 0x0000000805057836 */ /* 0x000fce0000000000 */
[----:B--2---:R-:W-:-:S08]  /*1150*/  DADD R10, R10, R18 ;  /* 0x000000000a0a7229 */ /* 0x004fd00000000012 */
[----:B---3--:R-:W-:-:S08]  /*1160*/  DADD R10, R10, R14 ;  /* 0x000000000a0a7229 */ /* 0x008fd0000000000e */
[----:B----4-:R-:W-:-:S08]  /*1170*/  DADD R10, R10, R12 ;  /* 0x000000000a0a7229 */ /* 0x010fd0000000000c */
[----:B------:R-:W-:-:S11]  /*1180*/  DADD R18, R10, R22 ;  /* 0x000000000a127229 */ /* 0x000fd60000000016 */
.L_x_10:
        /* <DEDUP_REMOVED lines=9> */
[----:B------:R-:W2:Y:S01]  /*1220*/  LDG.E.64 R10, desc[UR4][R24.64] ;  /* 0x00000004180a7981 */ /* 0x000ea2000c1e1b00 */
[----:B------:R-:W-:-:S05]  /*1230*/  IMAD.WIDE R26, R4, 0x8, R24 ;  /* 0x00000008041a7825 */ /* 0x000fca00078e0218 */
[----:B------:R-:W3:Y:S01]  /*1240*/  LDG.E.64 R14, desc[UR4][R26.64] ;  /* 0x000000041a0e7981 */ /* 0x000ee2000c1e1b00 */
[----:B------:R-:W-:-:S05]  /*1250*/  IMAD.WIDE R28, R4, 0x8, R26 ;  /* 0x00000008041c7825 */ /* 0x000fca00078e021a */
[----:B------:R-:W4:Y:S01]  /*1260*/  LDG.E.64 R12, desc[UR4][R28.64] ;  /* 0x000000041c0c7981 */ /* 0x000f22000c1e1b00 */
[----:B------:R-:W-:-:S06]  /*1270*/  IMAD.WIDE R22, R4, 0x8, R28 ;  /* 0x0000000804167825 */ /* 0x000fcc00078e021c */
[----:B------:R-:W5:Y:S01]  /*1280*/  LDG.E.64 R22, desc[UR4][R22.64] ;  /* 0x0000000416167981 */ /* 0x000f62000c1e1b00 */
[----:B------:R-:W-:Y:S01]  /*1290*/  VIADD R5, R5, 0x4 ;  /* 0x0000000405057836 */ /* 0x000fe20000000000 */
[----:B--2---:R-:W-:-:S08]  /*12a0*/  DADD R10, R18, R10 ;  /* 0x00000000120a7229 */ /* 0x004fd0000000000a */
[----:B---3--:R-:W-:-:S08]  /*12b0*/  DADD R10, R10, R14 ;  /* 0x000000000a0a7229 */ /* 0x008fd0000000000e */
[----:B----4-:R-:W-:-:S08]  /*12c0*/  DADD R10, R10, R12 ;  /* 0x000000000a0a7229 */ /* 0x010fd0000000000c */
[----:B-----5:R-:W-:-:S11]  /*12d0*/  DADD R18, R10, R22 ;  /* 0x000000000a127229 */ /* 0x020fd60000000016 */
.L_x_11:
[----:B------:R-:W-:Y:S05]  /*12e0*/  @!P1 BRA `(.L_x_9) ;  /* 0x00000000002c9947 */ /* 0x000fea0003800000 */
[----:B------:R-:W0:Y:S01]  /*12f0*/  LDC.64 R10, c[0x0][0x388] ;  /* 0x0000e200ff0a7b82 */ /* 0x000e220000000a00 */
[----:B------:R-:W1:Y:S01]  /*1300*/  LDCU UR6, c[0x0][0x3b0] ;  /* 0x00007600ff0677ac */ /* 0x000e620008000800 */
[----:B------:R-:W-:Y:S02]  /*1310*/  IMAD.MOV R12, RZ, RZ, -R3 ;  /* 0x000000ffff0c7224 */ /* 0x000fe400078e0a03 */
[----:B-1----:R-:W-:-:S07]  /*1320*/  IMAD R3, R5, UR6, R0 ;  /* 0x0000000605037c24 */ /* 0x002fce000f8e0200 */
.L_x_12:
[----:B0-----:R-:W-:-:S06]  /*1330*/  IMAD.WIDE R4, R3, 0x8, R10 ;  /* 0x0000000803047825 */ /* 0x001fcc00078e020a */
[----:B------:R-:W2:Y:S01]  /*1340*/  LDG.E.64 R4, desc[UR4][R4.64] ;  /* 0x0000000404047981 */ /* 0x000ea2000c1e1b00 */
[----:B------:R-:W-:Y:S02]  /*1350*/  VIADD R12, R12, 0x1 ;  /* 0x000000010c0c7836 */ /* 0x000fe40000000000 */
[----:B------:R-:W-:-:S03]  /*1360*/  VIADD R3, R3, UR6 ;  /* 0x0000000603037c36 */ /* 0x000fc60008000000 */
[----:B------:R-:W-:Y:S01]  /*1370*/  ISETP.NE.AND P0, PT, R12, RZ, PT ;  /* 0x000000ff0c00720c */ /* 0x000fe20003f05270 */
[----:B--2---:R-:W-:-:S12]  /*1380*/  DADD R18, R4, R18 ;  /* 0x0000000004127229 */ /* 0x004fd80000000012 */
[----:B------:R-:W-:Y:S05]  /*1390*/  @P0 BRA `(.L_x_12) ;  /* 0xfffffffc00e40947 */ /* 0x000fea000383ffff */
.L_x_9:
[----:B------:R-:W0:Y:S01]  /*13a0*/  I2F.F64.U32 R10, R2 ;  /* 0x00000002000a7312 */ /* 0x000e220000201800 */
[----:B------:R-:W-:Y:S01]  /*13b0*/  IMAD.MOV.U32 R4, RZ, RZ, 0x1 ;  /* 0x00000001ff047424 */ /* 0x000fe200078e00ff */
[----:B------:R-:W-:Y:S01]  /*13c0*/  FSETP.GEU.AND P1, PT, |R19|, 6.5827683646048100446e-37, PT ;  /* 0x036000001300780b */ /* 0x000fe20003f2e200 */
[----:B------:R-:W-:Y:S05]  /*13d0*/  BSSY.RECONVERGENT B0, `(.L_x_13) ;  /* 0x0000011000007945 */ /* 0x000fea0003800200 */
[----:B0-----:R-:W0:Y:S02]  /*13e0*/  MUFU.RCP64H R5, R11 ;  /* 0x0000000b00057308 */ /* 0x001e240000001800 */
[----:B0-----:R-:W-:-:S08]  /*13f0*/  DFMA R12, -R10, R4, 1 ;  /* 0x3ff000000a0c742b */ /* 0x001fd00000000104 */
[----:B------:R-:W-:-:S08]  /*1400*/  DFMA R12, R12, R12, R12 ;  /* 0x0000000c0c0c722b */ /* 0x000fd0000000000c */
[----:B------:R-:W-:-:S08]  /*1410*/  DFMA R12, R4, R12, R4 ;  /* 0x0000000c040c722b */ /* 0x000fd00000000004 */
[----:B------:R-:W-:-:S08]  /*1420*/  DFMA R4, -R10, R12, 1 ;  /* 0x3ff000000a04742b */ /* 0x000fd0000000010c */
[----:B------:R-:W-:-:S08]  /*1430*/  DFMA R4, R12, R4, R12 ;  /* 0x000000040c04722b */ /* 0x000fd0000000000c */
[----:B------:R-:W-:-:S08]  /*1440*/  DMUL R12, R4, R18 ;  /* 0x00000012040c7228 */ /* 0x000fd00000000000 */
[----:B------:R-:W-:-:S08]  /*1450*/  DFMA R14, -R10, R12, R18 ;  /* 0x0000000c0a0e722b */ /* 0x000fd00000000112 */
[----:B------:R-:W-:-:S10]  /*1460*/  DFMA R4, R4, R14, R12 ;  /* 0x0000000e0404722b */ /* 0x000fd4000000000c */
[----:B------:R-:W-:-:S05]  /*1470*/  FFMA R2, RZ, R11, R5 ;  /* 0x0000000bff027223 */ /* 0x000fca0000000005 */
[----:B------:R-:W-:-:S13]  /*1480*/  FSETP.GT.AND P0, PT, |R2|, 1.469367938527859385e-39, PT ;  /* 0x001000000200780b */ /* 0x000fda0003f04200 */
[----:B------:R-:W-:Y:S05]  /*1490*/  @P0 BRA P1, `(.L_x_14) ;  /* 0x0000000000100947 */ /* 0x000fea0000800000 */
[----:B------:R-:W-:Y:S01]  /*14a0*/  IMAD.MOV.U32 R4, RZ, RZ, R18 ;  /* 0x000000ffff047224 */ /* 0x000fe200078e0012 */
[----:B------:R-:W-:Y:S01]  /*14b0*/  MOV R2, 0x14e0 ;  /* 0x000014e000027802 */ /* 0x000fe20000000f00 */
[----:B------:R-:W-:-:S07]  /*14c0*/  IMAD.MOV.U32 R5, RZ, RZ, R19 ;  /* 0x000000ffff057224 */ /* 0x000fce00078e0013 */
[----:B------:R-:W-:Y:S05]  /*14d0*/  CALL.REL.NOINC `($__internal_0_$__cuda_sm20_div_rn_f64_full) ;  /* 0x0000000400107944 */ /* 0x000fea0003c00000 */
.L_x_14:
[----:B------:R-:W-:Y:S05]  /*14e0*/  BSYNC.RECONVERGENT B0 ;  /* 0x0000000000007941 */ /* 0x000fea0003800200 */
.L_x_13:
[----:B------:R-:W0:Y:S02]  /*14f0*/  LDC.64 R2, c[0x0][0x3a8] ;  /* 0x0000ea00ff027b82 */ /* 0x000e240000000a00 */
[----:B0-----:R-:W-:Y:S02]  /*1500*/  DMUL R4, R4, R2 ;  /* 0x0000000204047228 */ /* 0x001fe40000000000 */
[----:B------:R-:W-:-:S08]  /*1510*/  DADD R2, -R2, 1 ;  /* 0x3ff0000002027429 */ /* 0x000fd00000000100 */
[----:B------:R-:W-:-:S11]  /*1520*/  DFMA R16, R16, R2, R4 ;  /* 0x000000021010722b */ /* 0x000fd60000000004 */
.L_x_6:
[----:B------:R-:W0:Y:S01]  /*1530*/  MUFU.RCP64H R5, 0.099999964237213134766 ;  /* 0x3fb9999900057908 */ /* 0x000e220000001800 */
[----:B------:R-:W-:Y:S01]  /*1540*/  IMAD.MOV.U32 R2, RZ, RZ, -0x66666666 ;  /* 0x9999999aff027424 */ /* 0x000fe200078e00ff */
[----:B------:R-:W1:Y:S01]  /*1550*/  LDCU.64 UR6, c[0x3][0x18] ;  /* 0x00c00300ff0677ac */ /* 0x000e620008000a00 */
[----:B------:R-:W-:Y:S01]  /*1560*/  IMAD.MOV.U32 R3, RZ, RZ, 0x3fb99999 ;  /* 0x3fb99999ff037424 */ /* 0x000fe200078e00ff */
[----:B------:R2:W-:Y:S01]  /*1570*/  STG.E.64 desc[UR4][R20.64], R16 ;  /* 0x0000001014007986 */ /* 0x0005e2000c101b04 */
[----:B------:R-:W-:Y:S01]  /*1580*/  IMAD.MOV.U32 R4, RZ, RZ, 0x1 ;  /* 0x00000001ff047424 */ /* 0x000fe200078e00ff */
[----:B------:R-:W-:Y:S05]  /*1590*/  BSSY.RECONVERGENT B0, `(.L_x_15) ;  /* 0x000001d000007945 */ /* 0x000fea0003800200 */
[----:B0-----:R-:W-:-:S08]  /*15a0*/  DFMA R10, R4, -R2, 1 ;  /* 0x3ff00000040a742b */ /* 0x001fd00000000802 */
[----:B------:R-:W-:-:S08]  /*15b0*/  DFMA R10, R10, R10, R10 ;  /* 0x0000000a0a0a722b */ /* 0x000fd0000000000a */
[----:B------:R-:W-:Y:S02]  /*15c0*/  DFMA R10, R4, R10, R4 ;  /* 0x0000000a040a722b */ /* 0x000fe40000000004 */
[----:B-1----:R-:W-:-:S06]  /*15d0*/  DADD R4, |R16|, -UR6 ;  /* 0x8000000610047e29 */ /* 0x002fcc0008000200 */
[----:B------:R-:W-:Y:S02]  /*15e0*/  DFMA R12, R10, -R2, 1 ;  /* 0x3ff000000a0c742b */ /* 0x000fe40000000802 */
[----:B------:R-:W-:-:S06]  /*15f0*/  DADD R4, -|R4|, 1 ;  /* 0x3ff0000004047429 */ /* 0x000fcc0000000300 */
[----:B------:R-:W-:Y:S02]  /*1600*/  DFMA R12, R10, R12, R10 ;  /* 0x0000000c0a0c722b */ /* 0x000fe4000000000a */
[----:B------:R-:W-:-:S06]  /*1610*/  DSETP.GEU.AND P0, PT, R4, RZ, PT ;  /* 0x000000ff0400722a */ /* 0x000fcc0003f0e000 */
[----:B------:R-:W-:Y:S01]  /*1620*/  DMUL R10, |R8|, R12 ;  /* 0x0000000c080a7228 */ /* 0x000fe20000000200 */
[----:B------:R-:W-:Y:S02]  /*1630*/  FSEL R4, R4, RZ, P0 ;  /* 0x000000ff04047208 */ /* 0x000fe40000000000 */
[----:B------:R-:W-:-:S05]  /*1640*/  FSEL R5, R5, RZ, P0 ;  /* 0x000000ff05057208 */ /* 0x000fca0000000000 */
[----:B------:R-:W-:Y:S02]  /*1650*/  DFMA R2, R10, -R2, |R8| ;  /* 0x800000020a02722b */ /* 0x000fe40000000408 */
[----:B------:R-:W-:-:S06]  /*1660*/  DSETP.GT.AND P0, PT, R4, 1, PT ;  /* 0x3ff000000400742a */ /* 0x000fcc0003f04000 */
[----:B------:R-:W-:Y:S01]  /*1670*/  DFMA R2, R12, R2, R10 ;  /* 0x000000020c02722b */ /* 0x000fe2000000000a */
[----:B------:R-:W-:Y:S02]  /*1680*/  FSEL R14, R4, RZ, !P0 ;  /* 0x000000ff040e7208 */ /* 0x000fe40004000000 */
[----:B------:R-:W-:Y:S01]  /*1690*/  FSEL R15, R5, 1.875, !P0 ;  /* 0x3ff00000050f7808 */ /* 0x000fe20004000000 */
[----:B------:R-:W-:-:S04]  /*16a0*/  DADD R4, -RZ, |R8| ;  /* 0x00000000ff047229 */ /* 0x000fc80000000508 */
[----:B------:R2:W-:Y:S02]  /*16b0*/  STG.E.64 desc[UR4][R6.64], R14 ;  /* 0x0000000e06007986 */ /* 0x0005e4000c101b04 */
[----:B------:R-:W-:-:S04]  /*16c0*/  FFMA R8, RZ, 1.4499999284744262695, R3 ;  /* 0x3fb99999ff087823 */ /* 0x000fc80000000003 */
[----:B------:R-:W-:Y:S02]  /*16d0*/  FSETP.GEU.AND P1, PT, |R5|, 6.5827683646048100446e-37, PT ;  /* 0x036000000500780b */ /* 0x000fe40003f2e200 */
[----:B------:R-:W-:-:S13]  /*16e0*/  FSETP.GT.AND P0, PT, |R8|, 1.469367938527859385e-39, PT ;  /* 0x001000000800780b */ /* 0x000fda0003f04200 */
[----:B--2---:R-:W-:Y:S05]  /*16f0*/  @P0 BRA P1, `(.L_x_16) ;  /* 0x0000000000180947 */ /* 0x004fea0000800000 */
[----:B------:R-:W-:Y:S01]  /*1700*/  IMAD.MOV.U32 R10, RZ, RZ, -0x66666666 ;  /* 0x9999999aff0a7424 */ /* 0x000fe200078e00ff */
[----:B------:R-:W-:Y:S01]  /*1710*/  MOV R2, 0x1740 ;  /* 0x0000174000027802 */ /* 0x000fe20000000f00 */
[----:B------:R-:W-:-:S07]  /*1720*/  IMAD.MOV.U32 R11, RZ, RZ, 0x3fb99999 ;  /* 0x3fb99999ff0b7424 */ /* 0x000fce00078e00ff */
[----:B------:R-:W-:Y:S05]  /*1730*/  CALL.REL.NOINC `($__internal_0_$__cuda_sm20_div_rn_f64_full) ;  /* 0x0000000000787944 */ /* 0x000fea0003c00000 */
[----:B------:R-:W-:Y:S02]  /*1740*/  IMAD.MOV.U32 R2, RZ, RZ, R4 ;  /* 0x000000ffff027224 */ /* 0x000fe400078e0004 */
[----:B------:R-:W-:-:S07]  /*1750*/  IMAD.MOV.U32 R3, RZ, RZ, R5 ;  /* 0x000000ffff037224 */ /* 0x000fce00078e0005 */
.L_x_16:
[----:B------:R-:W-:Y:S05]  /*1760*/  BSYNC.RECONVERGENT B0 ;  /* 0x0000000000007941 */ /* 0x000fea0003800200 */
.L_x_15:
[----:B------:R-:W-:Y:S01]  /*1770*/  DMUL R14, R14, R2 ;  /* 0x000000020e0e7228 */ /* 0x000fe20000000000 */
[----:B------:R-:W-:Y:S01]  /*1780*/  IMAD.MOV.U32 R6, RZ, RZ, 0x0 ;  /* 0x00000000ff067424 */ /* 0x000fe200078e00ff */
[----:B------:R-:W-:Y:S01]  /*1790*/  BSSY.RECONVERGENT B0, `(.L_x_17) ;  /* 0x0000014000007945 */ /* 0x000fe20003800200 */
[----:B------:R-:W-:-:S03]  /*17a0*/  IMAD.MOV.U32 R7, RZ, RZ, 0x3fd80000 ;  /* 0x3fd80000ff077424 */ /* 0x000fc600078e00ff */
[----:B------:R-:W0:Y:S04]  /*17b0*/  MUFU.RSQ64H R5, R15 ;  /* 0x0000000f00057308 */ /* 0x000e280000001c00 */
[----:B------:R-:W-:-:S05]  /*17c0*/  VIADD R4, R15, 0xfcb00000 ;  /* 0xfcb000000f047836 */ /* 0x000fca0000000000 */
[----:B------:R-:W-:Y:S01]  /*17d0*/  ISETP.GE.U32.AND P0, PT, R4, 0x7ca00000, PT ;  /* 0x7ca000000400780c */ /* 0x000fe20003f06070 */
[----:B0-----:R-:W-:-:S08]  /*17e0*/  DMUL R2, R4, R4 ;  /* 0x0000000404027228 */ /* 0x001fd00000000000 */
[----:B------:R-:W-:-:S08]  /*17f0*/  DFMA R2, R14, -R2, 1 ;  /* 0x3ff000000e02742b */ /* 0x000fd00000000802 */
[----:B------:R-:W-:Y:S02]  /*1800*/  DFMA R6, R2, R6, 0.5 ;  /* 0x3fe000000206742b */ /* 0x000fe40000000006 */
[----:B------:R-:W-:-:S08]  /*1810*/  DMUL R2, R4, R2 ;  /* 0x0000000204027228 */ /* 0x000fd00000000000 */
[----:B------:R-:W-:-:S08]  /*1820*/  DFMA R8, R6, R2, R4 ;  /* 0x000000020608722b */ /* 0x000fd00000000004 */
[----:B------:R-:W-:Y:S02]  /*1830*/  DMUL R10, R14, R8 ;  /* 0x000000080e0a7228 */ /* 0x000fe40000000000 */
[----:B------:R-:W-:Y:S02]  /*1840*/  VIADD R7, R9, 0xfff00000 ;  /* 0xfff0000009077836 */ /* 0x000fe40000000000 */
[----:B------:R-:W-:-:S04]  /*1850*/  IMAD.MOV.U32 R6, RZ, RZ, R8 ;  /* 0x000000ffff067224 */ /* 0x000fc800078e0008 */
[----:B------:R-:W-:-:S08]  /*1860*/  DFMA R12, R10, -R10, R14 ;  /* 0x8000000a0a0c722b */ /* 0x000fd0000000000e */
[----:B------:R-:W-:Y:S01]  /*1870*/  DFMA R2, R12, R6, R10 ;  /* 0x000000060c02722b */ /* 0x000fe2000000000a */
[----:B------:R-:W-:Y:S10]  /*1880*/  @!P0 BRA `(.L_x_18) ;  /* 0x0000000000108947 */ /* 0x000ff40003800000 */
[----:B------:R-:W-:-:S07]  /*1890*/  MOV R2, 0x18b0 ;  /* 0x000018b000027802 */ /* 0x000fce0000000f00 */
[----:B------:R-:W-:Y:S05]  /*18a0*/  CALL.REL.NOINC `($__internal_1_$__cuda_sm20_dsqrt_rn_f64_mediumpath_v1) ;  /* 0x00000004008c7944 */ /* 0x000fea0003c00000 */
[----:B------:R-:W-:Y:S02]  /*18b0*/  IMAD.MOV.U32 R2, RZ, RZ, R4 ;  /* 0x000000ffff027224 */ /* 0x000fe400078e0004 */
[----:B------:R-:W-:-:S07]  /*18c0*/  IMAD.MOV.U32 R3, RZ, RZ, R5 ;  /* 0x000000ffff037224 */ /* 0x000fce00078e0005 */
.L_x_18:
[----:B------:R-:W-:Y:S05]  /*18d0*/  BSYNC.RECONVERGENT B0 ;  /* 0x0000000000007941 */ /* 0x000fea0003800200 */
.L_x_17:
[----:B------:R-:W0:Y:S02]  /*18e0*/  LDC.64 R4, c[0x0][0x398] ;  /* 0x0000e600ff047b82 */ /* 0x000e240000000a00 */
[----:B0-----:R-:W-:-:S05]  /*18f0*/  IMAD.WIDE R4, R0, 0x8, R4 ;  /* 0x0000000800047825 */ /* 0x001fca00078e0204 */
[----:B------:R-:W-:Y:S01]  /*1900*/  STG.E.64 desc[UR4][R4.64], R2 ;  /* 0x0000000204007986 */ /* 0x000fe2000c101b04 */
[----:B------:R-:W-:Y:S05]  /*1910*/  EXIT ;  /* 0x000000000000794d */ /* 0x000fea0003800000 */
        .weak           $__internal_0_$__cuda_sm20_div_rn_f64_full
        .type           $__internal_0_$__cuda_sm20_div_rn_f64_full,@function
        .size           $__internal_0_$__cuda_sm20_div_rn_f64_full,($__internal_1_$__cuda_sm20_dsqrt_rn_f64_mediumpath_v1 - $__internal_0_$__cuda_sm20_div_rn_f64_full)
$__internal_0_$__cuda_sm20_div_rn_f64_full:
[C---:B------:R-:W-:Y:S01]  /*1920*/  FSETP.GEU.AND P0, PT, |R11|.reuse, 1.469367938527859385e-39, PT ;  /* 0x001000000b00780b */ /* 0x040fe20003f0e200 */
[----:B------:R-:W-:Y:S01]  /*1930*/  IMAD.MOV.U32 R18, RZ, RZ, 0x1 ;  /* 0x00000001ff127424 */ /* 0x000fe200078e00ff */
[----:B------:R-:W-:Y:S01]  /*1940*/  LOP3.LUT R12, R11, 0x800fffff, RZ, 0xc0, !PT ;  /* 0x800fffff0b0c7812 */ /* 0x000fe200078ec0ff */
[----:B------:R-:W-:Y:S01]  /*1950*/  IMAD.MOV.U32 R28, RZ, RZ, 0x1ca00000 ;  /* 0x1ca00000ff1c7424 */ /* 0x000fe200078e00ff */
[C---:B------:R-:W-:Y:S01]  /*1960*/  FSETP.GEU.AND P2, PT, |R5|.reuse, 1.469367938527859385e-39, PT ;  /* 0x001000000500780b */ /* 0x040fe20003f4e200 */
[----:B------:R-:W-:Y:S01]  /*1970*/  BSSY.RECONVERGENT B1, `(.L_x_19) ;  /* 0x0000052000017945 */ /* 0x000fe20003800200 */
[----:B------:R-:W-:Y:S01]  /*1980*/  LOP3.LUT R13, R12, 0x3ff00000, RZ, 0xfc, !PT ;  /* 0x3ff000000c0d7812 */ /* 0x000fe200078efcff */
[----:B------:R-:W-:Y:S01]  /*1990*/  IMAD.MOV.U32 R12, RZ, RZ, R10 ;  /* 0x000000ffff0c7224 */ /* 0x000fe200078e000a */
[----:B------:R-:W-:Y:S02]  /*19a0*/  LOP3.LUT R3, R5, 0x7ff00000, RZ, 0xc0, !PT ;  /* 0x7ff0000005037812 */ /* 0x000fe400078ec0ff */
[----:B------:R-:W-:-:S03]  /*19b0*/  LOP3.LUT R29, R11, 0x7ff00000, RZ, 0xc0, !PT ;  /* 0x7ff000000b1d7812 */ /* 0x000fc600078ec0ff */
[----:B------:R-:W-:Y:S01]  /*19c0*/  @!P0 DMUL R12, R10, 8.98846567431157953865e+307 ;  /* 0x7fe000000a0c8828 */ /* 0x000fe20000000000 */
[----:B------:R-:W-:-:S03]  /*19d0*/  ISETP.GE.U32.AND P1, PT, R3, R29, PT ;  /* 0x0000001d0300720c */ /* 0x000fc60003f26070 */
[----:B------:R-:W-:Y:S01]  /*19e0*/  @!P2 LOP3.LUT R22, R11, 0x7ff00000, RZ, 0xc0, !PT ;  /* 0x7ff000000b16a812 */ /* 0x000fe200078ec0ff */
[----:B------:R-:W-:Y:S01]  /*19f0*/  @!P2 IMAD.MOV.U32 R26, RZ, RZ, RZ ;  /* 0x000000ffff1aa224 */ /* 0x000fe200078e00ff */
[----:B------:R-:W0:Y:S02]  /*1a00*/  MUFU.RCP64H R19, R13 ;  /* 0x0000000d00137308 */ /* 0x000e240000001800 */
[----:B------:R-:W-:Y:S02]  /*1a10*/  @!P2 ISETP.GE.U32.AND P3, PT, R3, R22, PT ;  /* 0x000000160300a20c */ /* 0x000fe40003f66070 */
[----:B------:R-:W-:Y:S02]  /*1a20*/  @!P0 LOP3.LUT R29, R13, 0x7ff00000, RZ, 0xc0, !PT ;  /* 0x7ff000000d1d8812 */ /* 0x000fe400078ec0ff */
[----:B------:R-:W-:Y:S01]  /*1a30*/  @!P2 SEL R23, R28, 0x63400000, !P3 ;  /* 0x634000001c17a807 */ /* 0x000fe20005800000 */
[----:B0-----:R-:W-:-:S08]  /*1a40*/  DFMA R24, R18, -R12, 1 ;  /* 0x3ff000001218742b */ /* 0x001fd0000000080c */
[----:B------:R-:W-:-:S08]  /*1a50*/  DFMA R24, R24, R24, R24 ;  /* 0x000000181818722b */ /* 0x000fd00000000018 */
[----:B------:R-:W-:Y:S01]  /*1a60*/  DFMA R24, R18, R24, R18 ;  /* 0x000000181218722b */ /* 0x000fe20000000012 */
[--C-:B------:R-:W-:Y:S02]  /*1a70*/  @!P2 LOP3.LUT R18, R23, 0x80000000, R5.reuse, 0xf8, !PT ;  /* 0x800000001712a812 */ /* 0x100fe400078ef805 */
[----:B------:R-:W-:Y:S02]  /*1a80*/  SEL R19, R28, 0x63400000, !P1 ;  /* 0x634000001c137807 */ /* 0x000fe40004800000 */
[----:B------:R-:W-:Y:S01]  /*1a90*/  @!P2 LOP3.LUT R27, R18, 0x100000, RZ, 0xfc, !PT ;  /* 0x00100000121ba812 */ /* 0x000fe200078efcff */
[----:B------:R-:W-:Y:S02]  /*1aa0*/  IMAD.MOV.U32 R18, RZ, RZ, R4 ;  /* 0x000000ffff127224 */ /* 0x000fe400078e0004 */
[----:B------:R-:W-:Y:S01]  /*1ab0*/  DFMA R22, R24, -R12, 1 ;  /* 0x3ff000001816742b */ /* 0x000fe2000000080c */
[----:B------:R-:W-:-:S06]  /*1ac0*/  LOP3.LUT R19, R19, 0x800fffff, R5, 0xf8, !PT ;  /* 0x800fffff13137812 */ /* 0x000fcc00078ef805 */
[----:B------:R-:W-:Y:S02]  /*1ad0*/  @!P2 DFMA R18, R18, 2, -R26 ;  /* 0x400000001212a82b */ /* 0x000fe4000000081a */
[----:B------:R-:W-:-:S08]  /*1ae0*/  DFMA R22, R24, R22, R24 ;  /* 0x000000161816722b */ /* 0x000fd00000000018 */
[----:B------:R-:W-:-:S08]  /*1af0*/  DMUL R24, R22, R18 ;  /* 0x0000001216187228 */ /* 0x000fd00000000000 */
[----:B------:R-:W-:-:S08]  /*1b00*/  DFMA R26, R24, -R12, R18 ;  /* 0x8000000c181a722b */ /* 0x000fd00000000012 */
[----:B------:R-:W-:Y:S01]  /*1b10*/  DFMA R26, R22, R26, R24 ;  /* 0x0000001a161a722b */ /* 0x000fe20000000018 */
[----:B------:R-:W-:Y:S01]  /*1b20*/  IMAD.MOV.U32 R22, RZ, RZ, R3 ;  /* 0x000000ffff167224 */ /* 0x000fe200078e0003 */
[----:B------:R-:W-:-:S05]  /*1b30*/  @!P2 LOP3.LUT R22, R19, 0x7ff00000, RZ, 0xc0, !PT ;  /* 0x7ff000001316a812 */ /* 0x000fca00078ec0ff */
[----:B------:R-:W-:-:S05]  /*1b40*/  VIADD R23, R22, 0xffffffff ;  /* 0xffffffff16177836 */ /* 0x000fca0000000000 */
[----:B------:R-:W-:Y:S01]  /*1b50*/  ISETP.GT.U32.AND P0, PT, R23, 0x7feffffe, PT ;  /* 0x7feffffe1700780c */ /* 0x000fe20003f04070 */
[----:B------:R-:W-:-:S05]  /*1b60*/  VIADD R23, R29, 0xffffffff ;  /* 0xffffffff1d177836 */ /* 0x000fca0000000000 */
[----:B------:R-:W-:-:S13]  /*1b70*/  ISETP.GT.U32.OR P0, PT, R23, 0x7feffffe, P0 ;  /* 0x7feffffe1700780c */ /* 0x000fda0000704470 */
[----:B------:R-:W-:Y:S05]  /*1b80*/  @P0 BRA `(.L_x_20) ;  /* 0x00000000006c0947 */ /* 0x000fea0003800000 */
[----:B------:R-:W-:-:S04]  /*1b90*/  LOP3.LUT R22, R11, 0x7ff00000, RZ, 0xc0, !PT ;  /* 0x7ff000000b167812 */ /* 0x000fc800078ec0ff */
[CC--:B------:R-:W-:Y:S02]  /*1ba0*/  VIADDMNMX R4, R3.reuse, -R22.reuse, 0xb9600000, !PT ;  /* 0xb960000003047446 */ /* 0x0c0fe40007800916 */
[----:B------:R-:W-:Y:S02]  /*1bb0*/  ISETP.GE.U32.AND P0, PT, R3, R22, PT ;  /* 0x000000160300720c */ /* 0x000fe40003f06070 */
[----:B------:R-:W-:Y:S01]  /*1bc0*/  VIMNMX R3, PT, PT, R4, 0x46a00000, PT ;  /* 0x46a0000004037848 */ /* 0x000fe20003fe0100 */
[----:B------:R-:W-:Y:S01]  /*1bd0*/  IMAD.MOV.U32 R4, RZ, RZ, RZ ;  /* 0x000000ffff047224 */ /* 0x000fe200078e00ff */
[----:B------:R-:W-:-:S05]  /*1be0*/  SEL R28, R28, 0x63400000, !P0 ;  /* 0x634000001c1c7807 */ /* 0x000fca0004000000 */
[----:B------:R-:W-:-:S04]  /*1bf0*/  IMAD.IADD R3, R3, 0x1, -R28 ;  /* 0x0000000103037824 */ /* 0x000fc800078e0a1c */
[----:B------:R-:W-:-:S06]  /*1c00*/  VIADD R5, R3, 0x7fe00000 ;  /* 0x7fe0000003057836 */ /* 0x000fcc0000000000 */
[----:B------:R-:W-:-:S10]  /*1c10*/  DMUL R24, R26, R4 ;  /* 0x000000041a187228 */ /* 0x000fd40000000000 */
[----:B------:R-:W-:-:S13]  /*1c20*/  FSETP.GTU.AND P0, PT, |R25|, 1.469367938527859385e-39, PT ;  /* 0x001000001900780b */ /* 0x000fda0003f0c200 */
[----:B------:R-:W-:Y:S05]  /*1c30*/  @P0 BRA `(.L_x_21) ;  /* 0x0000000000940947 */ /* 0x000fea0003800000 */
[----:B------:R-:W-:-:S06]  /*1c40*/  DFMA R12, R26, -R12, R18 ;  /* 0x8000000c1a0c722b */ /* 0x000fcc0000000012 */
[----:B------:R-:W-:-:S04]  /*1c50*/  IMAD.MOV.U32 R12, RZ, RZ, RZ ;  /* 0x000000ffff0c7224 */ /* 0x000fc800078e00ff */
[C---:B------:R-:W-:Y:S02]  /*1c60*/  FSETP.NEU.AND P0, PT, R13.reuse, RZ, PT ;  /* 0x000000ff0d00720b */ /* 0x040fe40003f0d000 */
[----:B------:R-:W-:-:S04]  /*1c70*/  LOP3.LUT R11, R13, 0x80000000, R11, 0x48, !PT ;  /* 0x800000000d0b7812 */ /* 0x000fc800078e480b */
[----:B------:R-:W-:-:S07]  /*1c80*/  LOP3.LUT R13, R11, R5, RZ, 0xfc, !PT ;  /* 0x000000050b0d7212 */ /* 0x000fce00078efcff */
[----:B------:R-:W-:Y:S05]  /*1c90*/  @!P0 BRA `(.L_x_21) ;  /* 0x00000000007c8947 */ /* 0x000fea0003800000 */
[----:B------:R-:W-:Y:S01]  /*1ca0*/  IMAD.MOV R5, RZ, RZ, -R3 ;  /* 0x000000ffff057224 */ /* 0x000fe200078e0a03 */
[----:B------:R-:W-:Y:S01]  /*1cb0*/  DMUL.RP R12, R26, R12 ;  /* 0x0000000c1a0c7228 */ /* 0x000fe20000008000 */
[----:B------:R-:W-:Y:S01]  /*1cc0*/  IMAD.MOV.U32 R4, RZ, RZ, RZ ;  /* 0x000000ffff047224 */ /* 0x000fe200078e00ff */
[----:B------:R-:W-:-:S05]  /*1cd0*/  IADD3 R3, PT, PT, -R3, -0x43300000, RZ ;  /* 0xbcd0000003037810 */ /* 0x000fca0007ffe1ff */
[----:B------:R-:W-:-:S03]  /*1ce0*/  DFMA R4, R24, -R4, R26 ;  /* 0x800000041804722b */ /* 0x000fc6000000001a */
[----:B------:R-:W-:-:S07]  /*1cf0*/  LOP3.LUT R11, R13, R11, RZ, 0x3c, !PT ;  /* 0x0000000b0d0b7212 */ /* 0x000fce00078e3cff */
[----:B------:R-:W-:-:S04]  /*1d00*/  FSETP.NEU.AND P0, PT, |R5|, R3, PT ;  /* 0x000000030500720b */ /* 0x000fc80003f0d200 */
[----:B------:R-:W-:Y:S02]  /*1d10*/  FSEL R24, R12, R24, !P0 ;  /* 0x000000180c187208 */ /* 0x000fe40004000000 */
[----:B------:R-:W-:Y:S01]  /*1d20*/  FSEL R25, R11, R25, !P0 ;  /* 0x000000190b197208 */ /* 0x000fe20004000000 */
[----:B------:R-:W-:Y:S06]  /*1d30*/  BRA `(.L_x_21) ;  /* 0x0000000000547947 */ /* 0x000fec0003800000 */
.L_x_20:
[----:B------:R-:W-:-:S14]  /*1d40*/  DSETP.NAN.AND P0, PT, R4, R4, PT ;  /* 0x000000040400722a */ /* 0x000fdc0003f08000 */
[----:B------:R-:W-:Y:S05]  /*1d50*/  @P0 BRA `(.L_x_22) ;  /* 0x0000000000440947 */ /* 0x000fea0003800000 */
[----:B------:R-:W-:-:S14]  /*1d60*/  DSETP.NAN.AND P0, PT, R10, R10, PT ;  /* 0x0000000a0a00722a */ /* 0x000fdc0003f08000 */
[----:B------:R-:W-:Y:S05]  /*1d70*/  @P0 BRA `(.L_x_23) ;  /* 0x0000000000300947 */ /* 0x000fea0003800000 */
[----:B------:R-:W-:Y:S01]  /*1d80*/  ISETP.NE.AND P0, PT, R22, R29, PT ;  /* 0x0000001d1600720c */ /* 0x000fe20003f05270 */
[----:B------:R-:W-:Y:S02]  /*1d90*/  IMAD.MOV.U32 R24, RZ, RZ, 0x0 ;  /* 0x00000000ff187424 */ /* 0x000fe400078e00ff */
[----:B------:R-:W-:-:S10]  /*1da0*/  IMAD.MOV.U32 R25, RZ, RZ, -0x80000 ;  /* 0xfff80000ff197424 */ /* 0x000fd400078e00ff */
[----:B------:R-:W-:Y:S05]  /*1db0*/  @!P0 BRA `(.L_x_21) ;  /* 0x0000000000348947 */ /* 0x000fea0003800000 */
[----:B------:R-:W-:Y:S02]  /*1dc0*/  ISETP.NE.AND P0, PT, R22, 0x7ff00000, PT ;  /* 0x7ff000001600780c */ /* 0x000fe40003f05270 */
[----:B------:R-:W-:Y:S02]  /*1dd0*/  LOP3.LUT R25, R5, 0x80000000, R11, 0x48, !PT ;  /* 0x8000000005197812 */ /* 0x000fe400078e480b */
[----:B------:R-:W-:-:S13]  /*1de0*/  ISETP.EQ.OR P0, PT, R29, RZ, !P0 ;  /* 0x000000ff1d00720c */ /* 0x000fda0004702670 */
[----:B------:R-:W-:Y:S01]  /*1df0*/  @P0 LOP3.LUT R3, R25, 0x7ff00000, RZ, 0xfc, !PT ;  /* 0x7ff0000019030812 */ /* 0x000fe200078efcff */
[----:B------:R-:W-:Y:S02]  /*1e00*/  @!P0 IMAD.MOV.U32 R24, RZ, RZ, RZ ;  /* 0x000000ffff188224 */ /* 0x000fe400078e00ff */
[----:B------:R-:W-:Y:S02]  /*1e10*/  @P0 IMAD.MOV.U32 R24, RZ, RZ, RZ ;  /* 0x000000ffff180224 */ /* 0x000fe400078e00ff */
[----:B------:R-:W-:Y:S01]  /*1e20*/  @P0 IMAD.MOV.U32 R25, RZ, RZ, R3 ;  /* 0x000000ffff190224 */ /* 0x000fe200078e0003 */
[----:B------:R-:W-:Y:S06]  /*1e30*/  BRA `(.L_x_21) ;  /* 0x0000000000147947 */ /* 0x000fec0003800000 */
.L_x_23:
[----:B------:R-:W-:Y:S01]  /*1e40*/  LOP3.LUT R25, R11, 0x80000, RZ, 0xfc, !PT ;  /* 0x000800000b197812 */ /* 0x000fe200078efcff */
[----:B------:R-:W-:Y:S01]  /*1e50*/  IMAD.MOV.U32 R24, RZ, RZ, R10 ;  /* 0x000000ffff187224 */ /* 0x000fe200078e000a */
[----:B------:R-:W-:Y:S06]  /*1e60*/  BRA `(.L_x_21) ;  /* 0x0000000000087947 */ /* 0x000fec0003800000 */
.L_x_22:
[----:B------:R-:W-:Y:S01]  /*1e70*/  LOP3.LUT R25, R5, 0x80000, RZ, 0xfc, !PT ;  /* 0x0008000005197812 */ /* 0x000fe200078efcff */
[----:B------:R-:W-:-:S07]  /*1e80*/  IMAD.MOV.U32 R24, RZ, RZ, R4 ;  /* 0x000000ffff187224 */ /* 0x000fce00078e0004 */
.L_x_21:
[----:B------:R-:W-:Y:S05]  /*1e90*/  BSYNC.RECONVERGENT B1 ;  /* 0x0000000000017941 */ /* 0x000fea0003800200 */
.L_x_19:
[----:B------:R-:W-:Y:S02]  /*1ea0*/  IMAD.MOV.U32 R3, RZ, RZ, 0x0 ;  /* 0x00000000ff037424 */ /* 0x000fe400078e00ff */
[----:B------:R-:W-:Y:S02]  /*1eb0*/  IMAD.MOV.U32 R4, RZ, RZ, R24 ;  /* 0x000000ffff047224 */ /* 0x000fe400078e0018 */
[----:B------:R-:W-:Y:S01]  /*1ec0*/  IMAD.MOV.U32 R5, RZ, RZ, R25 ;  /* 0x000000ffff057224 */ /* 0x000fe200078e0019 */
[----:B------:R-:W-:Y:S06]  /*1ed0*/  RET.REL.NODEC R2 `(dhsr_gnosis_step_kernel) ;  /* 0xffffffe002487950 */ /* 0x000fec0003c3ffff */
        .weak           $__internal_1_$__cuda_sm20_dsqrt_rn_f64_mediumpath_v1
        .type           $__internal_1_$__cuda_sm20_dsqrt_rn_f64_mediumpath_v1,@function
        .size           $__internal_1_$__cuda_sm20_dsqrt_rn_f64_mediumpath_v1,($dhsr_gnosis_step_kernel$__internal_trig_reduction_slowpathd - $__internal_1_$__cuda_sm20_dsqrt_rn_f64_mediumpath_v1)
$__internal_1_$__cuda_sm20_dsqrt_rn_f64_mediumpath_v1:
[----:B------:R-:W-:Y:S01]  /*1ee0*/  ISETP.GE.U32.AND P0, PT, R4, -0x3400000, PT ;  /* 0xfcc000000400780c */ /* 0x000fe20003f06070 */
[----:B------:R-:W-:Y:S01]  /*1ef0*/  BSSY.RECONVERGENT B1, `(.L_x_24) ;  /* 0x0000028000017945 */ /* 0x000fe20003800200 */
[----:B------:R-:W-:Y:S02]  /*1f00*/  IMAD.MOV.U32 R9, RZ, RZ, R7 ;  /* 0x000000ffff097224 */ /* 0x000fe400078e0007 */
[----:B------:R-:W-:Y:S02]  /*1f10*/  IMAD.MOV.U32 R6, RZ, RZ, R14 ;  /* 0x000000ffff067224 */ /* 0x000fe400078e000e */
[----:B------:R-:W-:Y:S02]  /*1f20*/  IMAD.MOV.U32 R7, RZ, RZ, R15 ;  /* 0x000000ffff077224 */ /* 0x000fe400078e000f */
[----:B------:R-:W-:Y:S02]  /*1f30*/  IMAD.MOV.U32 R4, RZ, RZ, R12 ;  /* 0x000000ffff047224 */ /* 0x000fe400078e000c */
[----:B------:R-:W-:-:S03]  /*1f40*/  IMAD.MOV.U32 R5, RZ, RZ, R13 ;  /* 0x000000ffff057224 */ /* 0x000fc600078e000d */
[----:B------:R-:W-:Y:S05]  /*1f50*/  @!P0 BRA `(.L_x_25) ;  /* 0x0000000000208947 */ /* 0x000fea0003800000 */
[----:B------:R-:W-:-:S10]  /*1f60*/  DFMA.RM R4, R4, R8, R10 ;  /* 0x000000080404722b */ /* 0x000fd4000000400a */
[----:B------:R-:W-:-:S05]  /*1f70*/  IADD3 R8, P0, PT, R4, 0x1, RZ ;  /* 0x0000000104087810 */ /* 0x000fca0007f1e0ff */
[----:B------:R-:W-:-:S06]  /*1f80*/  IMAD.X R9, RZ, RZ, R5, P0 ;  /* 0x000000ffff097224 */ /* 0x000fcc00000e0605 */
[----:B------:R-:W-:-:S08]  /*1f90*/  DFMA.RP R6, -R4, R8, R6 ;  /* 0x000000080406722b */ /* 0x000fd00000008106 */
[----:B------:R-:W-:-:S06]  /*1fa0*/  DSETP.GT.AND P0, PT, R6, RZ, PT ;  /* 0x000000ff0600722a */ /* 0x000fcc0003f04000 */
[----:B------:R-:W-:Y:S02]  /*1fb0*/  FSEL R4, R8, R4, P0 ;  /* 0x0000000408047208 */ /* 0x000fe40000000000 */
[----:B------:R-:W-:Y:S01]  /*1fc0*/  FSEL R5, R9, R5, P0 ;  /* 0x0000000509057208 */ /* 0x000fe20000000000 */
[----:B------:R-:W-:Y:S06]  /*1fd0*/  BRA `(.L_x_26) ;  /* 0x0000000000647947 */ /* 0x000fec0003800000 */
.L_x_25:
[----:B------:R-:W-:-:S14]  /*1fe0*/  DSETP.NE.AND P0, PT, R6, RZ, PT ;  /* 0x000000ff0600722a */ /* 0x000fdc0003f05000 */
[----:B------:R-:W-:Y:S05]  /*1ff0*/  @!P0 BRA `(.L_x_27) ;  /* 0x0000000000588947 */ /* 0x000fea0003800000 */
[----:B------:R-:W-:-:S13]  /*2000*/  ISETP.GE.AND P0, PT, R7, RZ, PT ;  /* 0x000000ff0700720c */ /* 0x000fda0003f06270 */
[----:B------:R-:W-:Y:S02]  /*2010*/  @!P0 IMAD.MOV.U32 R4, RZ, RZ, 0x0 ;  /* 0x00000000ff048424 */ /* 0x000fe400078e00ff */
[----:B------:R-:W-:Y:S01]  /*2020*/  @!P0 IMAD.MOV.U32 R5, RZ, RZ, -0x80000 ;  /* 0xfff80000ff058424 */ /* 0x000fe200078e00ff */
[----:B------:R-:W-:Y:S06]  /*2030*/  @!P0 BRA `(.L_x_26) ;  /* 0x00000000004c8947 */ /* 0x000fec0003800000 */
[----:B------:R-:W-:-:S13]  /*2040*/  ISETP.GT.AND P0, PT, R7, 0x7fefffff, PT ;  /* 0x7fefffff0700780c */ /* 0x000fda0003f04270 */
[----:B------:R-:W-:Y:S05]  /*2050*/  @P0 BRA `(.L_x_27) ;  /* 0x0000000000400947 */ /* 0x000fea0003800000 */
[----:B------:R-:W-:Y:S01]  /*2060*/  DMUL R4, R6, 8.11296384146066816958e+31 ;  /* 0x4690000006047828 */ /* 0x000fe20000000000 */
[----:B------:R-:W-:Y:S02]  /*2070*/  IMAD.MOV.U32 R10, RZ, RZ, 0x0 ;  /* 0x00000000ff0a7424 */ /* 0x000fe400078e00ff */
[----:B------:R-:W-:Y:S02]  /*2080*/  IMAD.MOV.U32 R6, RZ, RZ, RZ ;  /* 0x000000ffff067224 */ /* 0x000fe400078e00ff */
[----:B------:R-:W-:Y:S01]  /*2090*/  IMAD.MOV.U32 R11, RZ, RZ, 0x3fd80000 ;  /* 0x3fd80000ff0b7424 */ /* 0x000fe200078e00ff */
[----:B------:R-:W0:Y:S03]  /*20a0*/  MUFU.RSQ64H R7, R5 ;  /* 0x0000000500077308 */ /* 0x000e260000001c00 */
[----:B0-----:R-:W-:-:S08]  /*20b0*/  DMUL R8, R6, R6 ;  /* 0x0000000606087228 */ /* 0x001fd00000000000 */
[----:B------:R-:W-:-:S08]  /*20c0*/  DFMA R8, R4, -R8, 1 ;  /* 0x3ff000000408742b */ /* 0x000fd00000000808 */
[----:B------:R-:W-:Y:S02]  /*20d0*/  DFMA R10, R8, R10, 0.5 ;  /* 0x3fe00000080a742b */ /* 0x000fe4000000000a */
[----:B------:R-:W-:-:S08]  /*20e0*/  DMUL R8, R6, R8 ;  /* 0x0000000806087228 */ /* 0x000fd00000000000 */
[----:B------:R-:W-:-:S08]  /*20f0*/  DFMA R8, R10, R8, R6 ;  /* 0x000000080a08722b */ /* 0x000fd00000000006 */
[----:B------:R-:W-:Y:S02]  /*2100*/  DMUL R6, R4, R8 ;  /* 0x0000000804067228 */ /* 0x000fe40000000000 */
[----:B------:R-:W-:-:S06]  /*2110*/  VIADD R9, R9, 0xfff00000 ;  /* 0xfff0000009097836 */ /* 0x000fcc0000000000 */
[----:B------:R-:W-:-:S08]  /*2120*/  DFMA R10, R6, -R6, R4 ;  /* 0x80000006060a722b */ /* 0x000fd00000000004 */
[----:B------:R-:W-:-:S10]  /*2130*/  DFMA R4, R8, R10, R6 ;  /* 0x0000000a0804722b */ /* 0x000fd40000000006 */
[----:B------:R-:W-:Y:S01]  /*2140*/  VIADD R5, R5, 0xfcb00000 ;  /* 0xfcb0000005057836 */ /* 0x000fe20000000000 */
[----:B------:R-:W-:Y:S06]  /*2150*/  BRA `(.L_x_26) ;  /* 0x0000000000047947 */ /* 0x000fec0003800000 */
.L_x_27:
[----:B------:R-:W-:-:S11]  /*2160*/  DADD R4, R6, R6 ;  /* 0x0000000006047229 */ /* 0x000fd60000000006 */
.L_x_26:
[----:B------:R-:W-:Y:S05]  /*2170*/  BSYNC.RECONVERGENT B1 ;  /* 0x0000000000017941 */ /* 0x000fea0003800200 */
.L_x_24:
[----:B------:R-:W-:-:S04]  /*2180*/  IMAD.MOV.U32 R3, RZ, RZ, 0x0 ;  /* 0x00000000ff037424 */ /* 0x000fc800078e00ff */
[----:B------:R-:W-:Y:S05]  /*2190*/  RET.REL.NODEC R2 `(dhsr_gnosis_step_kernel) ;  /* 0xffffffdc02987950 */ /* 0x000fea0003c3ffff */
        .type           $dhsr_gnosis_step_kernel$__internal_trig_reduction_slowpathd,@function
        .size           $dhsr_gnosis_step_kernel$__internal_trig_reduction_slowpathd,(.L_x_68 - $dhsr_gnosis_step_kernel$__internal_trig_reduction_slowpathd)
$dhsr_gnosis_step_kernel$__internal_trig_reduction_slowpathd:
[--C-:B------:R-:W-:Y:S01]  /*21a0*/  SHF.R.U32.HI R9, RZ, 0x14, R11.reuse ;  /* 0x00000014ff097819 */ /* 0x100fe2000001160b */
[----:B------:R-:W-:Y:S02]  /*21b0*/  IMAD.MOV.U32 R18, RZ, RZ, R10 ;  /* 0x000000ffff127224 */ /* 0x000fe400078e000a */
[----:B------:R-:W-:Y:S01]  /*21c0*/  IMAD.MOV.U32 R25, RZ, RZ, R11 ;  /* 0x000000ffff197224 */ /* 0x000fe200078e000b */
[----:B------:R-:W-:Y:S01]  /*21d0*/  LOP3.LUT R12, R9, 0x7ff, RZ, 0xc0, !PT ;  /* 0x000007ff090c7812 */ /* 0x000fe200078ec0ff */
[----:B------:R-:W-:-:S03]  /*21e0*/  IMAD.MOV.U32 R13, RZ, RZ, RZ ;  /* 0x000000ffff0d7224 */ /* 0x000fc600078e00ff */
[----:B------:R-:W-:-:S13]  /*21f0*/  ISETP.NE.AND P0, PT, R12, 0x7ff, PT ;  /* 0x000007ff0c00780c */ /* 0x000fda0003f05270 */
[----:B------:R-:W-:Y:S05]  /*2200*/  @!P0 BRA `(.L_x_28) ;  /* 0x0000000800548947 */ /* 0x000fea0003800000 */
[----:B------:R-:W-:Y:S01]  /*2210*/  VIADD R12, R12, 0xfffffc00 ;  /* 0xfffffc000c0c7836 */ /* 0x000fe20000000000 */
[----:B------:R-:W-:Y:S01]  /*2220*/  BSSY.RECONVERGENT B1, `(.L_x_29) ;  /* 0x0000032000017945 */ /* 0x000fe20003800200 */
[----:B------:R-:W-:-:S03]  /*2230*/  CS2R R16, SRZ ;  /* 0x0000000000107805 */ /* 0x000fc6000001ff00 */
[----:B------:R-:W-:Y:S02]  /*2240*/  SHF.R.U32.HI R10, RZ, 0x6, R12 ;  /* 0x00000006ff0a7819 */ /* 0x000fe4000001160c */
[----:B------:R-:W-:Y:S02]  /*2250*/  ISETP.GE.U32.AND P0, PT, R12, 0x80, PT ;  /* 0x000000800c00780c */ /* 0x000fe40003f06070 */
[C---:B------:R-:W-:Y:S02]  /*2260*/  IADD3 R12, PT, PT, -R10.reuse, 0x13, RZ ;  /* 0x000000130a0c7810 */ /* 0x040fe40007ffe1ff */
[----:B------:R-:W-:Y:S02]  /*2270*/  IADD3 R23, PT, PT, -R10, 0xf, RZ ;  /* 0x0000000f0a177810 */ /* 0x000fe40007ffe1ff */
[----:B------:R-:W-:-:S04]  /*2280*/  SEL R19, R12, 0x12, P0 ;  /* 0x000000120c137807 */ /* 0x000fc80000000000 */
[----:B------:R-:W-:-:S13]  /*2290*/  ISETP.GE.AND P0, PT, R23, R19, PT ;  /* 0x000000131700720c */ /* 0x000fda0003f06270 */
[----:B------:R-:W-:Y:S05]  /*22a0*/  @P0 BRA `(.L_x_30) ;  /* 0x0000000000a40947 */ /* 0x000fea0003800000 */
[----:B------:R-:W0:Y:S01]  /*22b0*/  LDC.64 R14, c[0x0][0x358] ;  /* 0x0000d600ff0e7b82 */ /* 0x000e220000000a00 */
[C---:B------:R-:W-:Y:S01]  /*22c0*/  SHF.L.U64.HI R12, R18.reuse, 0xb, R25 ;  /* 0x0000000b120c7819 */ /* 0x040fe20000010219 */
[----:B------:R-:W-:Y:S01]  /*22d0*/  BSSY.RECONVERGENT B2, `(.L_x_31) ;  /* 0x0000021000027945 */ /* 0x000fe20003800200 */
[----:B------:R-:W-:Y:S01]  /*22e0*/  IMAD.SHL.U32 R13, R18, 0x800, RZ ;  /* 0x00000800120d7824 */ /* 0x000fe200078e00ff */
[----:B------:R-:W-:Y:S01]  /*22f0*/  IADD3 R22, PT, PT, RZ, -R10, -R19 ;  /* 0x8000000aff167210 */ /* 0x000fe20007ffe813 */
[----:B------:R-:W-:Y:S01]  /*2300*/  IMAD.MOV.U32 R24, RZ, RZ, RZ ;  /* 0x000000ffff187224 */ /* 0x000fe200078e00ff */
[----:B------:R-:W-:Y:S02]  /*2310*/  CS2R R16, SRZ ;  /* 0x0000000000107805 */ /* 0x000fe4000001ff00 */
[----:B------:R-:W-:-:S07]  /*2320*/  LOP3.LUT R12, R12, 0x80000000, RZ, 0xfc, !PT ;  /* 0x800000000c0c7812 */ /* 0x000fce00078efcff */
.L_x_32:
[----:B------:R-:W1:Y:S01]  /*2330*/  LDC.64 R18, c[0x4][RZ] ;  /* 0x01000000ff127b82 */ /* 0x000e620000000a00 */
[----:B0-----:R-:W-:Y:S02]  /*2340*/  R2UR UR6, R14 ;  /* 0x000000000e0672ca */ /* 0x001fe400000e0000 */
[----:B------:R-:W-:Y:S01]  /*2350*/  R2UR UR7, R15 ;  /* 0x000000000f0772ca */ /* 0x000fe200000e0000 */
[----:B-1----:R-:W-:-:S12]  /*2360*/  IMAD.WIDE R18, R23, 0x8, R18 ;  /* 0x0000000817127825 */ /* 0x002fd800078e0212 */
[----:B------:R-:W2:Y:S01]  /*2370*/  LDG.E.64.CONSTANT R18, desc[UR6][R18.64] ;  /* 0x0000000612127981 */ /* 0x000ea2000c1e9b00 */
[----:B------:R-:W-:Y:S02]  /*2380*/  VIADD R22, R22, 0x1 ;  /* 0x0000000116167836 */ /* 0x000fe40000000000 */
[----:B------:R-:W-:Y:S02]  /*2390*/  VIADD R23, R23, 0x1 ;  /* 0x0000000117177836 */ /* 0x000fe40000000000 */
[----:B--2---:R-:W-:-:S04]  /*23a0*/  IMAD.WIDE.U32 R16, P2, R18, R13, R16 ;  /* 0x0000000d12107225 */ /* 0x004fc80007840010 */
[----:B------:R-:W-:Y:S02]  /*23b0*/  IMAD R25, R18, R12, RZ ;  /* 0x0000000c12197224 */ /* 0x000fe400078e02ff */
[CC--:B------:R-:W-:Y:S02]  /*23c0*/  IMAD R26, R19.reuse, R13.reuse, RZ ;  /* 0x0000000d131a7224 */ /* 0x0c0fe400078e02ff */
[----:B------:R-:W-:Y:S01]  /*23d0*/  IMAD.HI.U32 R27, R19, R13, RZ ;  /* 0x0000000d131b7227 */ /* 0x000fe200078e00ff */
[----:B------:R-:W-:-:S03]  /*23e0*/  IADD3 R17, P0, PT, R25, R17, RZ ;  /* 0x0000001119117210 */ /* 0x000fc60007f1e0ff */
[----:B------:R-:W-:Y:S01]  /*23f0*/  IMAD R25, R24, 0x8, R1 ;  /* 0x0000000818197824 */ /* 0x000fe200078e0201 */
[----:B------:R-:W-:Y:S01]  /*2400*/  IADD3 R17, P1, PT, R26, R17, RZ ;  /* 0x000000111a117210 */ /* 0x000fe20007f3e0ff */
[----:B------:R-:W-:-:S04]  /*2410*/  IMAD.HI.U32 R26, R18, R12, RZ ;  /* 0x0000000c121a7227 */ /* 0x000fc800078e00ff */
[----:B------:R-:W-:Y:S01]  /*2420*/  IMAD.X R18, RZ, RZ, R26, P2 ;  /* 0x000000ffff127224 */ /* 0x000fe200010e061a */
[----:B------:R0:W-:Y:S01]  /*2430*/  STL.64 [R25], R16 ;  /* 0x0000001019007387 */ /* 0x0001e20000100a00 */
[----:B------:R-:W-:-:S03]  /*2440*/  IMAD.HI.U32 R26, R19, R12, RZ ;  /* 0x0000000c131a7227 */ /* 0x000fc600078e00ff */
[----:B------:R-:W-:Y:S01]  /*2450*/  IADD3.X R18, P0, PT, R27, R18, RZ, P0, !PT ;  /* 0x000000121b127210 */ /* 0x000fe2000071e4ff */
[----:B------:R-:W-:Y:S02]  /*2460*/  IMAD R19, R19, R12, RZ ;  /* 0x0000000c13137224 */ /* 0x000fe400078e02ff */
[----:B------:R-:W-:-:S03]  /*2470*/  VIADD R24, R24, 0x1 ;  /* 0x0000000118187836 */ /* 0x000fc60000000000 */
[----:B------:R-:W-:Y:S01]  /*2480*/  IADD3.X R19, P1, PT, R19, R18, RZ, P1, !PT ;  /* 0x0000001213137210 */ /* 0x000fe20000f3e4ff */
[----:B------:R-:W-:Y:S01]  /*2490*/  IMAD.X R18, RZ, RZ, R26, P0 ;  /* 0x000000ffff127224 */ /* 0x000fe200000e061a */
[----:B------:R-:W-:-:S03]  /*24a0*/  ISETP.NE.AND P0, PT, R22, -0xf, PT ;  /* 0xfffffff11600780c */ /* 0x000fc60003f05270 */
[----:B0-----:R-:W-:Y:S02]  /*24b0*/  IMAD.X R17, RZ, RZ, R18, P1 ;  /* 0x000000ffff117224 */ /* 0x001fe400008e0612 */
[----:B------:R-:W-:-:S08]  /*24c0*/  IMAD.MOV.U32 R16, RZ, RZ, R19 ;  /* 0x000000ffff107224 */ /* 0x000fd000078e0013 */
[----:B------:R-:W-:Y:S05]  /*24d0*/  @P0 BRA `(.L_x_32) ;  /* 0xfffffffc00940947 */ /* 0x000fea000383ffff */
[----:B------:R-:W-:Y:S05]  /*24e0*/  BSYNC.RECONVERGENT B2 ;  /* 0x0000000000027941 */ /* 0x000fea0003800200 */
.L_x_31:
[----:B------:R-:W-:Y:S02]  /*24f0*/  LOP3.LUT R12, R9, 0x7ff, RZ, 0xc0, !PT ;  /* 0x000007ff090c7812 */ /* 0x000fe400078ec0ff */
[----:B------:R-:W-:-:S03]  /*2500*/  IADD3 R23, PT, PT, -R10, 0x13, RZ ;  /* 0x000000130a177810 */ /* 0x000fc60007ffe1ff */
[----:B------:R-:W-:-:S05]  /*2510*/  VIADD R12, R12, 0xfffffc00 ;  /* 0xfffffc000c0c7836 */ /* 0x000fca0000000000 */
[----:B------:R-:W-:-:S04]  /*2520*/  ISETP.GE.U32.AND P0, PT, R12, 0x80, PT ;  /* 0x000000800c00780c */ /* 0x000fc80003f06070 */
[----:B------:R-:W-:-:S09]  /*2530*/  SEL R23, R23, 0x12, P0 ;  /* 0x0000001217177807 */ /* 0x000fd20000000000 */
.L_x_30:
[----:B------:R-:W-:Y:S05]  /*2540*/  BSYNC.RECONVERGENT B1 ;  /* 0x0000000000017941 */ /* 0x000fea0003800200 */
.L_x_29:
[----:B------:R-:W-:Y:S01]  /*2550*/  LOP3.LUT P0, R25, R9, 0x3f, RZ, 0xc0, !PT ;  /* 0x0000003f09197812 */ /* 0x000fe2000780c0ff */
[----:B------:R-:W-:-:S04]  /*2560*/  IMAD.IADD R10, R10, 0x1, R23 ;  /* 0x000000010a0a7824 */ /* 0x000fc800078e0217 */
[----:B------:R-:W-:-:S05]  /*2570*/  IMAD.U32 R27, R10, 0x8, R1 ;  /* 0x000000080a1b7824 */ /* 0x000fca00078e0001 */
[----:B------:R0:W-:Y:S04]  /*2580*/  STL.64 [R27+-0x78], R16 ;  /* 0xffff88101b007387 */ /* 0x0001e80000100a00 */
[----:B------:R-:W2:Y:S04]  /*2590*/  @P0 LDL.64 R18, [R1+0x8] ;  /* 0x0000080001120983 */ /* 0x000ea80000100a00 */
[----:B------:R-:W3:Y:S04]  /*25a0*/  LDL.64 R14, [R1+0x10] ;  /* 0x00001000010e7983 */ /* 0x000ee80000100a00 */
[----:B------:R-:W4:Y:S01]  /*25b0*/  LDL.64 R12, [R1+0x18] ;  /* 0x00001800010c7983 */ /* 0x000f220000100a00 */
[----:B------:R-:W-:Y:S01]  /*25c0*/  @P0 LOP3.LUT R9, R9, 0x3f, RZ, 0xc, !PT ;  /* 0x0000003f09090812 */ /* 0x000fe200078e0cff */
[----:B------:R-:W-:Y:S01]  /*25d0*/  BSSY.RECONVERGENT B1, `(.L_x_33) ;  /* 0x0000034000017945 */ /* 0x000fe20003800200 */
[----:B--2---:R-:W-:-:S02]  /*25e0*/  @P0 SHF.R.U64 R10, R18, 0x1, R19 ;  /* 0x00000001120a0819 */ /* 0x004fc40000001213 */
[----:B------:R-:W-:Y:S02]  /*25f0*/  @P0 SHF.R.U32.HI R18, RZ, 0x1, R19 ;  /* 0x00000001ff120819 */ /* 0x000fe40000011613 */
[----:B---3--:R-:W-:Y:S02]  /*2600*/  @P0 SHF.L.U32 R19, R14, R25, RZ ;  /* 0x000000190e130219 */ /* 0x008fe400000006ff */
[----:B------:R-:W-:Y:S02]  /*2610*/  @P0 SHF.R.U64 R10, R10, R9, R18 ;  /* 0x000000090a0a0219 */ /* 0x000fe40000001212 */
[--C-:B------:R-:W-:Y:S02]  /*2620*/  @P0 SHF.R.U32.HI R24, RZ, 0x1, R15.reuse ;  /* 0x00000001ff180819 */ /* 0x100fe4000001160f */
[C-C-:B------:R-:W-:Y:S02]  /*2630*/  @P0 SHF.R.U64 R22, R14.reuse, 0x1, R15.reuse ;  /* 0x000000010e160819 */ /* 0x140fe4000000120f */
[----:B------:R-:W-:-:S02]  /*2640*/  @P0 SHF.L.U64.HI R23, R14, R25, R15 ;  /* 0x000000190e170219 */ /* 0x000fc4000001020f */
[----:B0-----:R-:W-:Y:S02]  /*2650*/  @P0 SHF.R.U32.HI R16, RZ, R9, R18 ;  /* 0x00000009ff100219 */ /* 0x001fe40000011612 */
[----:B------:R-:W-:Y:S02]  /*2660*/  @P0 LOP3.LUT R14, R19, R10, RZ, 0xfc, !PT ;  /* 0x0000000a130e0212 */ /* 0x000fe400078efcff */
[----:B----4-:R-:W-:Y:S02]  /*2670*/  @P0 SHF.L.U32 R17, R12, R25, RZ ;  /* 0x000000190c110219 */ /* 0x010fe400000006ff */
[----:B------:R-:W-:Y:S01]  /*2680*/  @P0 SHF.R.U64 R22, R22, R9, R24 ;  /* 0x0000000916160219 */ /* 0x000fe20000001218 */
[----:B------:R-:W-:Y:S01]  /*2690*/  IMAD.SHL.U32 R10, R14, 0x4, RZ ;  /* 0x000000040e0a7824 */ /* 0x000fe200078e00ff */
[----:B------:R-:W-:Y:S02]  /*26a0*/  @P0 LOP3.LUT R15, R23, R16, RZ, 0xfc, !PT ;  /* 0x00000010170f0212 */ /* 0x000fe400078efcff */
[----:B------:R-:W-:-:S02]  /*26b0*/  @P0 SHF.L.U64.HI R16, R12, R25, R13 ;  /* 0x000000190c100219 */ /* 0x000fc4000001020d */
[----:B------:R-:W-:Y:S02]  /*26c0*/  @P0 SHF.R.U32.HI R9, RZ, R9, R24 ;  /* 0x00000009ff090219 */ /* 0x000fe40000011618 */
[----:B------:R-:W-:Y:S02]  /*26d0*/  @P0 LOP3.LUT R12, R17, R22, RZ, 0xfc, !PT ;  /* 0x00000016110c0212 */ /* 0x000fe400078efcff */
[----:B------:R-:W-:Y:S02]  /*26e0*/  SHF.L.U64.HI R14, R14, 0x2, R15 ;  /* 0x000000020e0e7819 */ /* 0x000fe4000001020f */
[----:B------:R-:W-:Y:S02]  /*26f0*/  @P0 LOP3.LUT R13, R16, R9, RZ, 0xfc, !PT ;  /* 0x00000009100d0212 */ /* 0x000fe400078efcff */
[----:B------:R-:W-:Y:S02]  /*2700*/  SHF.L.W.U32.HI R15, R15, 0x2, R12 ;  /* 0x000000020f0f7819 */ /* 0x000fe40000010e0c */
[----:B------:R-:W-:-:S02]  /*2710*/  IADD3 RZ, P0, PT, RZ, -R10, RZ ;  /* 0x8000000affff7210 */ /* 0x000fc40007f1e0ff */
[----:B------:R-:W-:Y:S02]  /*2720*/  LOP3.LUT R9, RZ, R14, RZ, 0x33, !PT ;  /* 0x0000000eff097212 */ /* 0x000fe400078e33ff */
[----:B------:R-:W-:Y:S02]  /*2730*/  SHF.L.W.U32.HI R12, R12, 0x2, R13 ;  /* 0x000000020c0c7819 */ /* 0x000fe40000010e0d */
[----:B------:R-:W-:Y:S02]  /*2740*/  LOP3.LUT R16, RZ, R15, RZ, 0x33, !PT ;  /* 0x0000000fff107212 */ /* 0x000fe400078e33ff */
[----:B------:R-:W-:Y:S02]  /*2750*/  IADD3.X R17, P0, PT, RZ, R9, RZ, P0, !PT ;  /* 0x00000009ff117210 */ /* 0x000fe4000071e4ff */
[----:B------:R-:W-:Y:S02]  /*2760*/  LOP3.LUT R9, RZ, R12, RZ, 0x33, !PT ;  /* 0x0000000cff097212 */ /* 0x000fe400078e33ff */
[----:B------:R-:W-:-:S02]  /*2770*/  IADD3.X R16, P1, PT, RZ, R16, RZ, P0, !PT ;  /* 0x00000010ff107210 */ /* 0x000fc4000073e4ff */
[----:B------:R-:W-:-:S03]  /*2780*/  ISETP.GT.U32.AND P2, PT, R15, -0x1, PT ;  /* 0xffffffff0f00780c */ /* 0x000fc60003f44070 */
[----:B------:R-:W-:Y:S01]  /*2790*/  IMAD.X R9, RZ, RZ, R9, P1 ;  /* 0x000000ffff097224 */ /* 0x000fe200008e0609 */
[----:B------:R-:W-:-:S04]  /*27a0*/  ISETP.GT.AND.EX P0, PT, R12, -0x1, PT, P2 ;  /* 0xffffffff0c00780c */ /* 0x000fc80003f04320 */
[----:B------:R-:W-:Y:S02]  /*27b0*/  SEL R9, R12, R9, P0 ;  /* 0x000000090c097207 */ /* 0x000fe40000000000 */
[----:B------:R-:W-:Y:S02]  /*27c0*/  SEL R16, R15, R16, P0 ;  /* 0x000000100f107207 */ /* 0x000fe40000000000 */
[----:B------:R-:W-:Y:S02]  /*27d0*/  ISETP.NE.U32.AND P1, PT, R9, RZ, PT ;  /* 0x000000ff0900720c */ /* 0x000fe40003f25070 */
[----:B------:R-:W-:Y:S02]  /*27e0*/  SEL R23, R14, R17, P0 ;  /* 0x000000110e177207 */ /* 0x000fe40000000000 */
[----:B------:R-:W-:Y:S01]  /*27f0*/  SEL R18, R16, R9, !P1 ;  /* 0x0000000910127207 */ /* 0x000fe20004800000 */
[----:B------:R-:W-:-:S05]  /*2800*/  @!P0 IMAD.MOV R10, RZ, RZ, -R10 ;  /* 0x000000ffff0a8224 */ /* 0x000fca00078e0a0a */
[----:B------:R-:W0:Y:S02]  /*2810*/  FLO.U32 R18, R18 ;  /* 0x0000001200127300 */ /* 0x000e2400000e0000 */
[C---:B0-----:R-:W-:Y:S02]  /*2820*/  IADD3 R19, PT, PT, -R18.reuse, 0x1f, RZ ;  /* 0x0000001f12137810 */ /* 0x041fe40007ffe1ff */
[----:B------:R-:W-:-:S03]  /*2830*/  IADD3 R15, PT, PT, -R18, 0x3f, RZ ;  /* 0x0000003f120f7810 */ /* 0x000fc60007ffe1ff */
[----:B------:R-:W-:-:S05]  /*2840*/  @P1 IMAD.MOV R15, RZ, RZ, R19 ;  /* 0x000000ffff0f1224 */ /* 0x000fca00078e0213 */
[----:B------:R-:W-:-:S13]  /*2850*/  ISETP.NE.AND P1, PT, R15, RZ, PT ;  /* 0x000000ff0f00720c */ /* 0x000fda0003f25270 */
[----:B------:R-:W-:Y:S05]  /*2860*/  @!P1 BRA `(.L_x_34) ;  /* 0x0000000000289947 */ /* 0x000fea0003800000 */
[C---:B------:R-:W-:Y:S02]  /*2870*/  LOP3.LUT R17, R15.reuse, 0x3f, RZ, 0xc0, !PT ;  /* 0x0000003f0f117812 */ /* 0x040fe400078ec0ff */
[--C-:B------:R-:W-:Y:S02]  /*2880*/  SHF.R.U64 R19, R10, 0x1, R23.reuse ;  /* 0x000000010a137819 */ /* 0x100fe40000001217 */
[----:B------:R-:W-:Y:S02]  /*2890*/  SHF.R.U32.HI R23, RZ, 0x1, R23 ;  /* 0x00000001ff177819 */ /* 0x000fe40000011617 */
[----:B------:R-:W-:Y:S02]  /*28a0*/  LOP3.LUT R10, R15, 0x3f, RZ, 0xc, !PT ;  /* 0x0000003f0f0a7812 */ /* 0x000fe400078e0cff */
[CC--:B------:R-:W-:Y:S02]  /*28b0*/  SHF.L.U64.HI R14, R16.reuse, R17.reuse, R9 ;  /* 0x00000011100e7219 */ /* 0x0c0fe40000010209 */
[----:B------:R-:W-:-:S02]  /*28c0*/  SHF.L.U32 R17, R16, R17, RZ ;  /* 0x0000001110117219 */ /* 0x000fc400000006ff */
[-CC-:B------:R-:W-:Y:S02]  /*28d0*/  SHF.R.U64 R16, R19, R10.reuse, R23.reuse ;  /* 0x0000000a13107219 */ /* 0x180fe40000001217 */
[----:B------:R-:W-:Y:S02]  /*28e0*/  SHF.R.U32.HI R9, RZ, R10, R23 ;  /* 0x0000000aff097219 */ /* 0x000fe40000011617 */
[----:B------:R-:W-:Y:S02]  /*28f0*/  LOP3.LUT R16, R17, R16, RZ, 0xfc, !PT ;  /* 0x0000001011107212 */ /* 0x000fe400078efcff */
[----:B------:R-:W-:-:S07]  /*2900*/  LOP3.LUT R9, R14, R9, RZ, 0xfc, !PT ;  /* 0x000000090e097212 */ /* 0x000fce00078efcff */
.L_x_34:
[----:B------:R-:W-:Y:S05]  /*2910*/  BSYNC.RECONVERGENT B1 ;  /* 0x0000000000017941 */ /* 0x000fea0003800200 */
.L_x_33:
[----:B------:R-:W-:Y:S01]  /*2920*/  IMAD.WIDE.U32 R18, R16, 0x2168c235, RZ ;  /* 0x2168c23510127825 */ /* 0x000fe200078e00ff */
[----:B------:R-:W-:-:S03]  /*2930*/  SHF.R.U32.HI R13, RZ, 0x1e, R13 ;  /* 0x0000001eff0d7819 */ /* 0x000fc6000001160d */
[----:B------:R-:W-:Y:S01]  /*2940*/  IMAD.MOV.U32 R22, RZ, RZ, R19 ;  /* 0x000000ffff167224 */ /* 0x000fe200078e0013 */
[----:B------:R-:W-:Y:S01]  /*2950*/  IADD3 RZ, P1, PT, R18, R18, RZ ;  /* 0x0000001212ff7210 */ /* 0x000fe20007f3e0ff */
[----:B------:R-:W-:Y:S01]  /*2960*/  IMAD.MOV.U32 R23, RZ, RZ, RZ ;  /* 0x000000ffff177224 */ /* 0x000fe200078e00ff */
[----:B------:R-:W-:Y:S01]  /*2970*/  LEA.HI R13, R12, R13, RZ, 0x1 ;  /* 0x0000000d0c0d7211 */ /* 0x000fe200078f08ff */
[----:B------:R-:W-:-:S04]  /*2980*/  IMAD.HI.U32 R10, R9, -0x36f0255e, RZ ;  /* 0xc90fdaa2090a7827 */ /* 0x000fc800078e00ff */
[----:B------:R-:W-:-:S04]  /*2990*/  IMAD.WIDE.U32 R16, R16, -0x36f0255e, R22 ;  /* 0xc90fdaa210107825 */ /* 0x000fc800078e0016 */
[C---:B------:R-:W-:Y:S02]  /*29a0*/  IMAD R19, R9.reuse, -0x36f0255e, RZ ;  /* 0xc90fdaa209137824 */ /* 0x040fe400078e02ff */
[----:B------:R-:W-:-:S04]  /*29b0*/  IMAD.WIDE.U32 R16, P2, R9, 0x2168c235, R16 ;  /* 0x2168c23509107825 */ /* 0x000fc80007840010 */
[----:B------:R-:W-:Y:S01]  /*29c0*/  IMAD.X R9, RZ, RZ, R10, P2 ;  /* 0x000000ffff097224 */ /* 0x000fe200010e060a */
[----:B------:R-:W-:Y:S02]  /*29d0*/  IADD3 R10, P2, PT, R19, R17, RZ ;  /* 0x00000011130a7210 */ /* 0x000fe40007f5e0ff */
[----:B------:R-:W-:Y:S02]  /*29e0*/  IADD3.X RZ, P1, PT, R16, R16, RZ, P1, !PT ;  /* 0x0000001010ff7210 */ /* 0x000fe40000f3e4ff */
[C---:B------:R-:W-:Y:S01]  /*29f0*/  ISETP.GT.U32.AND P3, PT, R10.reuse, RZ, PT ;  /* 0x000000ff0a00720c */ /* 0x040fe20003f64070 */
[----:B------:R-:W-:Y:S01]  /*2a00*/  IMAD.X R9, RZ, RZ, R9, P2 ;  /* 0x000000ffff097224 */ /* 0x000fe200010e0609 */
[----:B------:R-:W-:-:S04]  /*2a10*/  IADD3.X R17, P2, PT, R10, R10, RZ, P1, !PT ;  /* 0x0000000a0a117210 */ /* 0x000fc80000f5e4ff */
[C---:B------:R-:W-:Y:S01]  /*2a20*/  ISETP.GT.AND.EX P1, PT, R9.reuse, RZ, PT, P3 ;  /* 0x000000ff0900720c */ /* 0x040fe20003f24330 */
[----:B------:R-:W-:-:S03]  /*2a30*/  IMAD.X R14, R9, 0x1, R9, P2 ;  /* 0x00000001090e7824 */ /* 0x000fc600010e0609 */
[----:B------:R-:W-:Y:S02]  /*2a40*/  SEL R17, R17, R10, P1 ;  /* 0x0000000a11117207 */ /* 0x000fe40000800000 */
[----:B------:R-:W-:Y:S02]  /*2a50*/  SEL R9, R14, R9, P1 ;  /* 0x000000090e097207 */ /* 0x000fe40000800000 */
[----:B------:R-:W-:Y:S02]  /*2a60*/  IADD3 R18, P2, PT, R17, 0x1, RZ ;  /* 0x0000000111127810 */ /* 0x000fe40007f5e0ff */
[----:B------:R-:W-:Y:S02]  /*2a70*/  SEL R10, RZ, 0xffffffff, !P1 ;  /* 0xffffffffff0a7807 */ /* 0x000fe40004800000 */
[----:B------:R-:W-:Y:S01]  /*2a80*/  LOP3.LUT P1, R11, R11, 0x80000000, RZ, 0xc0, !PT ;  /* 0x800000000b0b7812 */ /* 0x000fe2000782c0ff */
[----:B------:R-:W-:Y:S02]  /*2a90*/  IMAD.X R9, RZ, RZ, R9, P2 ;  /* 0x000000ffff097224 */ /* 0x000fe400010e0609 */
[----:B------:R-:W-:Y:S01]  /*2aa0*/  IMAD.IADD R10, R10, 0x1, -R15 ;  /* 0x000000010a0a7824 */ /* 0x000fe200078e0a0f */
[----:B------:R-:W-:-:S02]  /*2ab0*/  @!P0 LOP3.LUT R11, R11, 0x80000000, RZ, 0x3c, !PT ;  /* 0x800000000b0b8812 */ /* 0x000fc400078e3cff */
[----:B------:R-:W-:Y:S01]  /*2ac0*/  SHF.R.U64 R18, R18, 0xa, R9 ;  /* 0x0000000a12127819 */ /* 0x000fe20000001209 */
[----:B------:R-:W-:-:S03]  /*2ad0*/  IMAD.SHL.U32 R10, R10, 0x100000, RZ ;  /* 0x001000000a0a7824 */ /* 0x000fc600078e00ff */
[----:B------:R-:W-:-:S03]  /*2ae0*/  IADD3 R18, P2, PT, R18, 0x1, RZ ;  /* 0x0000000112127810 */ /* 0x000fc60007f5e0ff */
[----:B------:R-:W-:Y:S01]  /*2af0*/  @P1 IMAD.MOV R13, RZ, RZ, -R13 ;  /* 0x000000ffff0d1224 */ /* 0x000fe200078e0a0d */
[----:B------:R-:W-:-:S04]  /*2b00*/  LEA.HI.X R9, R9, RZ, RZ, 0x16, P2 ;  /* 0x000000ff09097211 */ /* 0x000fc800010fb4ff */
[--C-:B------:R-:W-:Y:S02]  /*2b10*/  SHF.R.U64 R18, R18, 0x1, R9.reuse ;  /* 0x0000000112127819 */ /* 0x100fe40000001209 */
[----:B------:R-:W-:Y:S02]  /*2b20*/  SHF.R.U32.HI R9, RZ, 0x1, R9 ;  /* 0x00000001ff097819 */ /* 0x000fe40000011609 */
[----:B------:R-:W-:-:S04]  /*2b30*/  IADD3 R18, P2, P3, RZ, RZ, R18 ;  /* 0x000000ffff127210 */ /* 0x000fc80007b5e012 */
[----:B------:R-:W-:-:S04]  /*2b40*/  IADD3.X R10, PT, PT, R10, 0x3fe00000, R9, P2, P3 ;  /* 0x3fe000000a0a7810 */ /* 0x000fc800017e6409 */
[----:B------:R-:W-:-:S07]  /*2b50*/  LOP3.LUT R25, R10, R11, RZ, 0xfc, !PT ;  /* 0x0000000b0a197212 */ /* 0x000fce00078efcff */
.L_x_28:
[----:B------:R-:W-:Y:S02]  /*2b60*/  IMAD.MOV.U32 R9, RZ, RZ, 0x0 ;  /* 0x00000000ff097424 */ /* 0x000fe400078e00ff */
[----:B------:R-:W-:Y:S02]  /*2b70*/  IMAD.MOV.U32 R19, RZ, RZ, R25 ;  /* 0x000000ffff137224 */ /* 0x000fe400078e0019 */
[----:B------:R-:W-:Y:S05]  /*2b80*/  RET.REL.NODEC R8 `(dhsr_gnosis_step_kernel) ;  /* 0xffffffd4081c7950 */ /* 0x000fea0003c3ffff */
.L_x_35:
[----:B------:R-:W-:-:S00]  /*2b90*/  BRA `(.L_x_35) ;  /* 0xfffffffc00fc7947 */ /* 0x000fc0000383ffff */
[----:B------:R-:W-:-:S00]  /*2ba0*/  NOP ;  /* 0x0000000000007918 */ /* 0x000fc00000000000 */
        /* <DEDUP_REMOVED lines=13> */
.L_x_68:


//--------------------- .text.consciousness_probability_kernel --------------------------
	.section	.text.consciousness_probability_kernel,"ax",@progbits
	.align	128
        .global         consciousness_probability_kernel
        .type           consciousness_probability_kernel,@function
        .size           consciousness_probability_kernel,(.L_x_69 - consciousness_probability_kernel)
        .other          consciousness_probability_kernel,@"STO_CUDA_ENTRY STV_DEFAULT"
consciousness_probability_kernel:
.text.consciousness_probability_kernel:
[----:B------:R-:W-:Y:S01]  /*0000*/  LDC R1, c[0x0][0x37c] ;  /* 0x0000df00ff017b82 */ /* 0x000fe20000000800 */
[----:B------:R-:W0:Y:S07]  /*0010*/  S2R R3, SR_TID.X ;  /* 0x0000000000037919 */ /* 0x000e2e0000002100 */
[----:B------:R-:W0:Y:S01]  /*0020*/  S2UR UR4, SR_CTAID.X ;  /* 0x00000000000479c3 */ /* 0x000e220000002500 */
[----:B------:R-:W1:Y:S07]  /*0030*/  LDCU UR5, c[0x0][0x3a0] ;  /* 0x00007400ff0577ac */ /* 0x000e6e0008000800 */
[----:B------:R-:W0:Y:S02]  /*0040*/  LDC R0, c[0x0][0x360] ;  /* 0x0000d800ff007b82 */ /* 0x000e240000000800 */
[----:B0-----:R-:W-:-:S05]  /*0050*/  IMAD R0, R0, UR4, R3 ;  /* 0x0000000400007c24 */ /* 0x001fca000f8e0203 */
[----:B-1----:R-:W-:-:S13]  /*0060*/  ISETP.GE.AND P0, PT, R0, UR5, PT ;  /* 0x0000000500007c0c */ /* 0x002fda000bf06270 */
[----:B------:R-:W-:Y:S05]  /*0070*/  @P0 EXIT ;  /* 0x000000000000094d */ /* 0x000fea0003800000 */
[----:B------:R-:W0:Y:S01]  /*0080*/  LDC.64 R8, c[0x0][0x380] ;  /* 0x0000e000ff087b82 */ /* 0x000e220000000a00 */
[----:B------:R-:W1:Y:S01]  /*0090*/  LDCU.64 UR4, c[0x0][0x358] ;  /* 0x00006b00ff0477ac */ /* 0x000e620008000a00 */
[----:B------:R-:W2:Y:S06]  /*00a0*/  LDCU.64 UR6, c[0x3][URZ] ;  /* 0x00c00000ff0677ac */ /* 0x000eac0008000a00 */
[----:B------:R-:W3:Y:S01]  /*00b0*/  LDC.64 R2, c[0x0][0x390] ;  /* 0x0000e400ff027b82 */ /* 0x000ee20000000a00 */
[----:B------:R-:W-:Y:S01]  /*00c0*/  IMAD.MOV.U32 R6, RZ, RZ, 0x652b82fe ;  /* 0x652b82feff067424 */ /* 0x000fe200078e00ff */
[----:B------:R-:W4:Y:S01]  /*00d0*/  LDCU.64 UR10, c[0x3][0x18] ;  /* 0x00c00300ff0a77ac */ /* 0x000f220008000a00 */
[----:B0-----:R-:W-:-:S06]  /*00e0*/  IMAD.WIDE R8, R0, 0x8, R8 ;  /* 0x0000000800087825 */ /* 0x001fcc00078e0208 */
[----:B-1----:R-:W2:Y:S01]  /*00f0*/  LDG.E.64 R8, desc[UR4][R8.64] ;  /* 0x0000000408087981 */ /* 0x002ea2000c1e1b00 */
[----:B---3--:R-:W-:-:S06]  /*0100*/  IMAD.WIDE R2, R0, 0x4, R2 ;  /* 0x0000000400027825 */ /* 0x008fcc00078e0202 */
[----:B------:R-:W3:Y:S01]  /*0110*/  LDG.E R2, desc[UR4][R2.64] ;  /* 0x0000000402027981 */ /* 0x000ee2000c1e1900 */
[----:B------:R-:W-:Y:S01]  /*0120*/  IMAD.MOV.U32 R7, RZ, RZ, 0x3ff71547 ;  /* 0x3ff71547ff077424 */ /* 0x000fe200078e00ff */
[----:B------:R-:W-:Y:S01]  /*0130*/  BSSY.RECONVERGENT B0, `(.L_x_36) ;  /* 0x000003c000007945 */ /* 0x000fe20003800200 */
[----:B--2---:R-:W-:Y:S01]  /*0140*/  DADD R4, R8, -UR6 ;  /* 0x8000000608047e29 */ /* 0x004fe20008000000 */
[----:B------:R-:W-:Y:S01]  /*0150*/  UMOV UR6, 0xfefa39ef ;  /* 0xfefa39ef00067882 */ /* 0x000fe20000000000 */
[----:B------:R-:W-:-:S06]  /*0160*/  UMOV UR7, 0x3fe62e42 ;  /* 0x3fe62e4200077882 */ /* 0x000fcc0000000000 */
[----:B------:R-:W-:Y:S01]  /*0170*/  DMUL R4, R4, -0.5 ;  /* 0xbfe0000004047828 */ /* 0x000fe20000000000 */
[----:B---3--:R-:W-:-:S07]  /*0180*/  ISETP.GE.AND P0, PT, R2, 0x1, PT ;  /* 0x000000010200780c */ /* 0x008fce0003f06270 */
[----:B------:R-:W-:Y:S02]  /*0190*/  DFMA R6, R4, R6, 6.75539944105574400000e+15 ;  /* 0x433800000406742b */ /* 0x000fe40000000006 */
[----:B------:R-:W-:-:S06]  /*01a0*/  FSETP.GEU.AND P1, PT, |R5|, 4.1917929649353027344, PT ;  /* 0x4086232b0500780b */ /* 0x000fcc0003f2e200 */
        /* <DEDUP_REMOVED lines=33> */
[C---:B------:R-:W-:Y:S01]  /*03c0*/  DFMA R10, R8.reuse, R10, UR6 ;  /* 0x00000006080a7e2b */ /* 0x040fe2000800000a */
[----:B------:R-:W0:Y:S07]  /*03d0*/  LDCU.64 UR6, c[0x3][0x18] ;  /* 0x00c00300ff0677ac */ /* 0x000e2e0008000a00 */
[----:B------:R-:W-:-:S08]  /*03e0*/  DFMA R10, R8, R10, 1 ;  /* 0x3ff00000080a742b */ /* 0x000fd0000000000a */
[----:B------:R-:W-:-:S10]  /*03f0*/  DFMA R10, R8, R10, 1 ;  /* 0x3ff00000080a742b */ /* 0x000fd4000000000a */
[----:B------:R-:W-:Y:S02]  /*0400*/  IMAD R9, R6, 0x100000, R11 ;  /* 0x0010000006097824 */ /* 0x000fe400078e020b */
[----:B------:R-:W-:Y:S01]  /*0410*/  IMAD.MOV.U32 R8, RZ, RZ, R10 ;  /* 0x000000ffff087224 */ /* 0x000fe200078e000a */
[----:B0---4-:R-:W-:Y:S06]  /*0420*/  @!P1 BRA `(.L_x_37) ;  /* 0x0000000000309947 */ /* 0x011fec0003800000 */
[----:B------:R-:W-:Y:S01]  /*0430*/  FSETP.GEU.AND P2, PT, |R5|, 4.2275390625, PT ;  /* 0x408748000500780b */ /* 0x000fe20003f4e200 */
[C---:B------:R-:W-:Y:S02]  /*0440*/  DADD R8, R4.reuse, +INF ;  /* 0x7ff0000004087429 */ /* 0x040fe40000000000 */
[----:B------:R-:W-:-:S08]  /*0450*/  DSETP.GEU.AND P1, PT, R4, RZ, PT ;  /* 0x000000ff0400722a */ /* 0x000fd00003f2e000 */
[----:B------:R-:W-:Y:S02]  /*0460*/  FSEL R8, R8, RZ, P1 ;  /* 0x000000ff08087208 */ /* 0x000fe40000800000 */
[----:B------:R-:W-:Y:S02]  /*0470*/  @!P2 LEA.HI R3, R6, R6, RZ, 0x1 ;  /* 0x000000060603a211 */ /* 0x000fe400078f08ff */
[----:B------:R-:W-:Y:S02]  /*0480*/  FSEL R9, R9, RZ, P1 ;  /* 0x000000ff09097208 */ /* 0x000fe40000800000 */
[----:B------:R-:W-:-:S05]  /*0490*/  @!P2 SHF.R.S32.HI R3, RZ, 0x1, R3 ;  /* 0x00000001ff03a819 */ /* 0x000fca0000011403 */
[----:B------:R-:W-:Y:S02]  /*04a0*/  @!P2 IMAD.IADD R4, R6, 0x1, -R3 ;  /* 0x000000010604a824 */ /* 0x000fe400078e0a03 */
[----:B------:R-:W-:-:S03]  /*04b0*/  @!P2 IMAD R11, R3, 0x100000, R11 ;  /* 0x00100000030ba824 */ /* 0x000fc600078e020b */
[----:B------:R-:W-:Y:S01]  /*04c0*/  @!P2 LEA R5, R4, 0x3ff00000, 0x14 ;  /* 0x3ff000000405a811 */ /* 0x000fe200078ea0ff */
[----:B------:R-:W-:-:S06]  /*04d0*/  @!P2 IMAD.MOV.U32 R4, RZ, RZ, RZ ;  /* 0x000000ffff04a224 */ /* 0x000fcc00078e00ff */
[----:B------:R-:W-:-:S11]  /*04e0*/  @!P2 DMUL R8, R10, R4 ;  /* 0x000000040a08a228 */ /* 0x000fd60000000000 */
.L_x_37:
[----:B------:R-:W-:Y:S05]  /*04f0*/  BSYNC.RECONVERGENT B0 ;  /* 0x0000000000007941 */ /* 0x000fea0003800200 */
.L_x_36:
[----:B------:R-:W-:Y:S01]  /*0500*/  BSSY.RECONVERGENT B2, `(.L_x_38) ;  /* 0x000006e000027945 */ /* 0x000fe20003800200 */
[----:B------:R-:W-:Y:S01]  /*0510*/  DADD R4, R8, 1 ;  /* 0x3ff0000008047429 */ /* 0x000fe20000000000 */
[----:B------:R-:W-:Y:S01]  /*0520*/  IMAD.MOV.U32 R6, RZ, RZ, 0x0 ;  /* 0x00000000ff067424 */ /* 0x000fe200078e00ff */
[----:B------:R-:W-:Y:S01]  /*0530*/  MOV R7, 0x3ff00000 ;  /* 0x3ff0000000077802 */ /* 0x000fe20000000f00 */
[----:B------:R-:W-:Y:S08]  /*0540*/  @!P0 BRA `(.L_x_39) ;  /* 0x0000000400a48947 */ /* 0x000ff00003800000 */
[----:B------:R-:W0:Y:S01]  /*0550*/  LDC.64 R8, c[0x3][0x18] ;  /* 0x00c00600ff087b82 */ /* 0x000e220000000a00 */
[C---:B------:R-:W-:Y:S01]  /*0560*/  ISETP.GE.U32.AND P0, PT, R2.reuse, 0x4, PT ;  /* 0x000000040200780c */ /* 0x040fe20003f06070 */
[----:B------:R-:W-:Y:S01]  /*0570*/  BSSY.RECONVERGENT B1, `(.L_x_40) ;  /* 0x000005d000017945 */ /* 0x000fe20003800200 */
[----:B------:R-:W-:Y:S01]  /*0580*/  LOP3.LUT R3, R2, 0x3, RZ, 0xc0, !PT ;  /* 0x0000000302037812 */ /* 0x000fe200078ec0ff */
[----:B------:R-:W-:Y:S02]  /*0590*/  IMAD.MOV.U32 R6, RZ, RZ, 0x0 ;  /* 0x00000000ff067424 */ /* 0x000fe400078e00ff */
[----:B------:R-:W-:-:S08]  /*05a0*/  IMAD.MOV.U32 R7, RZ, RZ, 0x3ff00000 ;  /* 0x3ff00000ff077424 */ /* 0x000fd000078e00ff */
[----:B------:R-:W-:Y:S05]  /*05b0*/  @!P0 BRA `(.L_x_41) ;  /* 0x0000000400608947 */ /* 0x000fea0003800000 */
[----:B------:R-:W-:Y:S01]  /*05c0*/  LOP3.LUT R2, R2, 0x7ffffffc, RZ, 0xc0, !PT ;  /* 0x7ffffffc02027812 */ /* 0x000fe200078ec0ff */
[----:B------:R-:W-:Y:S01]  /*05d0*/  BSSY.RELIABLE B0, `(.L_x_42) ;  /* 0x000004b000007945 */ /* 0x000fe20003800100 */
[----:B------:R-:W-:Y:S02]  /*05e0*/  IMAD.MOV.U32 R6, RZ, RZ, 0x0 ;  /* 0x00000000ff067424 */ /* 0x000fe400078e00ff */
[----:B------:R-:W-:Y:S02]  /*05f0*/  IMAD.MOV.U32 R7, RZ, RZ, 0x3ff00000 ;  /* 0x3ff00000ff077424 */ /* 0x000fe400078e00ff */
[----:B------:R-:W-:-:S05]  /*0600*/  IMAD.MOV R2, RZ, RZ, -R2 ;  /* 0x000000ffff027224 */ /* 0x000fca00078e0a02 */
[----:B------:R-:W-:-:S13]  /*0610*/  ISETP.GE.AND P0, PT, R2, RZ, PT ;  /* 0x000000ff0200720c */ /* 0x000fda0003f06270 */
[----:B------:R-:W-:Y:S05]  /*0620*/  @P0 BRA `(.L_x_43) ;  /* 0x0000000400140947 */ /* 0x000fea0003800000 */
[----:B------:R-:W-:Y:S01]  /*0630*/  IMAD.MOV R10, RZ, RZ, -R2 ;  /* 0x000000ffff0a7224 */ /* 0x000fe200078e0a02 */
[----:B------:R-:W-:Y:S01]  /*0640*/  BSSY.RECONVERGENT B3, `(.L_x_44) ;  /* 0x0000028000037945 */ /* 0x000fe20003800200 */
[----:B------:R-:W-:-:S03]  /*0650*/  PLOP3.LUT P0, PT, PT, PT, PT, 0x80, 0x8 ;  /* 0x000000000008781c */ /* 0x000fc60003f0f070 */
[----:B------:R-:W-:-:S13]  /*0660*/  ISETP.GT.AND P1, PT, R10, 0xc, PT ;  /* 0x0000000c0a00780c */ /* 0x000fda0003f24270 */
[----:B------:R-:W-:Y:S05]  /*0670*/  @!P1 BRA `(.L_x_45) ;  /* 0x0000000000909947 */ /* 0x000fea0003800000 */
[----:B------:R-:W-:-:S13]  /*0680*/  PLOP3.LUT P0, PT, PT, PT, PT, 0x8, 0x80 ;  /* 0x000000000080781c */ /* 0x000fda0003f0e170 */
.L_x_46:
[C---:B0-----:R-:W-:Y:S01]  /*0690*/  DADD R6, -R8.reuse, R6 ;  /* 0x0000000008067229 */ /* 0x041fe20000000106 */
[----:B------:R-:W-:Y:S01]  /*06a0*/  VIADD R2, R2, 0x10 ;  /* 0x0000001002027836 */ /* 0x000fe20000000000 */
[----:B------:R-:W-:-:S04]  /*06b0*/  DMUL R8, R8, UR6 ;  /* 0x0000000608087c28 */ /* 0x000fc80008000000 */
[----:B------:R-:W-:-:S04]  /*06c0*/  ISETP.GE.AND P1, PT, R2, -0xc, PT ;  /* 0xfffffff40200780c */ /* 0x000fc80003f26270 */
[----:B------:R-:W-:Y:S02]  /*06d0*/  DADD R6, R6, -R8 ;  /* 0x0000000006067229 */ /* 0x000fe40000000808 */
[----:B------:R-:W-:-:S08]  /*06e0*/  DMUL R8, R8, UR6 ;  /* 0x0000000608087c28 */ /* 0x000fd00008000000 */
        /* <DEDUP_REMOVED lines=27> */
[----:B------:R-:W-:Y:S01]  /*08a0*/  DMUL R8, R8, UR6 ;  /* 0x0000000608087c28 */ /* 0x000fe20008000000 */
[----:B------:R-:W-:Y:S10]  /*08b0*/  @!P1 BRA `(.L_x_46) ;  /* 0xfffffffc00749947 */ /* 0x000ff4000383ffff */
.L_x_45:
[----:B------:R-:W-:Y:S05]  /*08c0*/  BSYNC.RECONVERGENT B3 ;  /* 0x0000000000037941 */ /* 0x000fea0003800200 */
.L_x_44:
[----:B------:R-:W-:Y:S01]  /*08d0*/  IADD3 R10, PT, PT, -R2, RZ, RZ ;  /* 0x000000ff020a7210 */ /* 0x000fe20007ffe1ff */
[----:B------:R-:W-:Y:S03]  /*08e0*/  BSSY.RECONVERGENT B3, `(.L_x_47) ;  /* 0x0000016000037945 */ /* 0x000fe60003800200 */
[----:B------:R-:W-:-:S13]  /*08f0*/  ISETP.GT.AND P1, PT, R10, 0x4, PT ;  /* 0x000000040a00780c */ /* 0x000fda0003f24270 */
[----:B------:R-:W-:Y:S05]  /*0900*/  @!P1 BRA `(.L_x_48) ;  /* 0x00000000004c9947 */ /* 0x000fea0003800000 */
[----:B------:R-:W1:Y:S01]  /*0910*/  LDCU.64 UR8, c[0x3][0x18] ;  /* 0x00c00300ff0877ac */ /* 0x000e620008000a00 */
[----:B0-----:R-:W-:Y:S01]  /*0920*/  DADD R6, R6, -R8 ;  /* 0x0000000006067229 */ /* 0x001fe20000000808 */
[----:B------:R-:W-:Y:S01]  /*0930*/  PLOP3.LUT P0, PT, PT, PT, PT, 0x8, 0x80 ;  /* 0x000000000080781c */ /* 0x000fe20003f0e170 */
[----:B------:R-:W-:Y:S01]  /*0940*/  VIADD R2, R2, 0x8 ;  /* 0x0000000802027836 */ /* 0x000fe20000000000 */
[----:B-1----:R-:W-:-:S08]  /*0950*/  DMUL R8, R8, UR8 ;  /* 0x0000000808087c28 */ /* 0x002fd00008000000 */
        /* <DEDUP_REMOVED lines=13> */
[----:B------:R-:W-:-:S11]  /*0a30*/  DMUL R8, R8, UR8 ;  /* 0x0000000808087c28 */ /* 0x000fd60008000000 */
.L_x_48:
[----:B------:R-:W-:Y:S05]  /*0a40*/  BSYNC.RECONVERGENT B3 ;  /* 0x0000000000037941 */ /* 0x000fea0003800200 */
.L_x_47:
[----:B------:R-:W-:-:S13]  /*0a50*/  ISETP.NE.OR P0, PT, R2, RZ, P0 ;  /* 0x000000ff0200720c */ /* 0x000fda0000705670 */
[----:B------:R-:W-:Y:S05]  /*0a60*/  @!P0 BREAK.RELIABLE B0 ;  /* 0x0000000000008942 */ /* 0x000fea0003800100 */
[----:B------:R-:W-:Y:S05]  /*0a70*/  @!P0 BRA `(.L_x_41) ;  /* 0x0000000000308947 */ /* 0x000fea0003800000 */
.L_x_43:
[----:B------:R-:W-:Y:S05]  /*0a80*/  BSYNC.RELIABLE B0 ;  /* 0x0000000000007941 */ /* 0x000fea0003800100 */
.L_x_42:
[C---:B0-----:R-:W-:Y:S01]  /*0a90*/  DADD R6, -R8.reuse, R6 ;  /* 0x0000000008067229 */ /* 0x041fe20000000106 */
[----:B------:R-:W-:Y:S01]  /*0aa0*/  VIADD R2, R2, 0x4 ;  /* 0x0000000402027836 */ /* 0x000fe20000000000 */
[----:B------:R-:W-:-:S04]  /*0ab0*/  DMUL R8, R8, UR10 ;  /* 0x0000000a08087c28 */ /* 0x000fc80008000000 */
[----:B------:R-:W-:-:S04]  /*0ac0*/  ISETP.NE.AND P0, PT, R2, RZ, PT ;  /* 0x000000ff0200720c */ /* 0x000fc80003f05270 */
[----:B------:R-:W-:Y:S02]  /*0ad0*/  DADD R6, R6, -R8 ;  /* 0x0000000006067229 */ /* 0x000fe40000000808 */
[----:B------:R-:W-:-:S08]  /*0ae0*/  DMUL R8, R8, UR10 ;  /* 0x0000000a08087c28 */ /* 0x000fd00008000000 */
[----:B------:R-:W-:Y:S02]  /*0af0*/  DADD R6, R6, -R8 ;  /* 0x0000000006067229 */ /* 0x000fe40000000808 */
[----:B------:R-:W-:-:S08]  /*0b00*/  DMUL R8, R8, UR10 ;  /* 0x0000000a08087c28 */ /* 0x000fd00008000000 */
[----:B------:R-:W-:Y:S02]  /*0b10*/  DADD R6, R6, -R8 ;  /* 0x0000000006067229 */ /* 0x000fe40000000808 */
[----:B------:R-:W-:Y:S01]  /*0b20*/  DMUL R8, R8, UR10 ;  /* 0x0000000a08087c28 */ /* 0x000fe20008000000 */
[----:B------:R-:W-:Y:S10]  /*0b30*/  @P0 BRA `(.L_x_42) ;  /* 0xfffffffc00d40947 */ /* 0x000ff4000383ffff */
.L_x_41:
[----:B------:R-:W-:Y:S05]  /*0b40*/  BSYNC.RECONVERGENT B1 ;  /* 0x0000000000017941 */ /* 0x000fea0003800200 */
.L_x_40:
[----:B------:R-:W-:-:S13]  /*0b50*/  ISETP.NE.AND P0, PT, R3, RZ, PT ;  /* 0x000000ff0300720c */ /* 0x000fda0003f05270 */
[----:B------:R-:W-:Y:S05]  /*0b60*/  @!P0 BRA `(.L_x_39) ;  /* 0x00000000001c8947 */ /* 0x000fea0003800000 */
[----:B------:R-:W1:Y:S01]  /*0b70*/  LDC.64 R10, c[0x3][0x18] ;  /* 0x00c00600ff0a7b82 */ /* 0x000e620000000a00 */
[----:B------:R-:W-:-:S07]  /*0b80*/  IMAD.MOV R3, RZ, RZ, -R3 ;  /* 0x000000ffff037224 */ /* 0x000fce00078e0a03 */
.L_x_49:
[----:B------:R-:W-:Y:S01]  /*0b90*/  VIADD R3, R3, 0x1 ;  /* 0x0000000103037836 */ /* 0x000fe20000000000 */
[C---:B0-----:R-:W-:Y:S02]  /*0ba0*/  DADD R6, -R8.reuse, R6 ;  /* 0x0000000008067229 */ /* 0x041fe40000000106 */
[----:B-1----:R-:W-:Y:S02]  /*0bb0*/  DMUL R8, R8, R10 ;  /* 0x0000000a08087228 */ /* 0x002fe40000000000 */
[----:B------:R-:W-:-:S13]  /*0bc0*/  ISETP.NE.AND P0, PT, R3, RZ, PT ;  /* 0x000000ff0300720c */ /* 0x000fda0003f05270 */
[----:B------:R-:W-:Y:S05]  /*0bd0*/  @P0 BRA `(.L_x_49) ;  /* 0xfffffffc00ec0947 */ /* 0x000fea000383ffff */
.L_x_39:
[----:B------:R-:W-:Y:S05]  /*0be0*/  BSYNC.RECONVERGENT B2 ;  /* 0x0000000000027941 */ /* 0x000fea0003800200 */
.L_x_38:
[----:B------:R-:W-:Y:S05]  /*0bf0*/  WARPSYNC.ALL ;  /* 0x0000000000007948 */ /* 0x000fea0003800000 */
[----:B------:R-:W1:Y:S02]  /*0c00*/  LDC.64 R2, c[0x0][0x388] ;  /* 0x0000e200ff027b82 */ /* 0x000e640000000a00 */
[----:B-1----:R-:W-:-:S06]  /*0c10*/  IMAD.WIDE R2, R0, 0x8, R2 ;  /* 0x0000000800027825 */ /* 0x002fcc00078e0202 */
[----:B------:R-:W5:Y:S01]  /*0c20*/  LDG.E.64 R2, desc[UR4][R2.64] ;  /* 0x0000000402027981 */ /* 0x000f62000c1e1b00 */
[----:B0-----:R-:W0:Y:S01]  /*0c30*/  MUFU.RCP64H R9, R5 ;  /* 0x0000000500097308 */ /* 0x001e220000001800 */
[----:B------:R-:W-:Y:S01]  /*0c40*/  VIADD R8, R5, 0x300402 ;  /* 0x0030040205087836 */ /* 0x000fe20000000000 */
[----:B------:R-:W-:Y:S01]  /*0c50*/  DSETP.GEU.AND P0, PT, R6, RZ, PT ;  /* 0x000000ff0600722a */ /* 0x000fe20003f0e000 */
[----:B------:R-:W-:Y:S03]  /*0c60*/  BSSY.RECONVERGENT B0, `(.L_x_50) ;  /* 0x000000e000007945 */ /* 0x000fe60003800200 */
[----:B------:R-:W-:Y:S02]  /*0c70*/  FSETP.GEU.AND P1, PT, |R8|, 5.8789094863358348022e-39, PT ;  /* 0x004004020800780b */ /* 0x000fe40003f2e200 */
[----:B------:R-:W-:Y:S02]  /*0c80*/  FSEL R6, R6, RZ, P0 ;  /* 0x000000ff06067208 */ /* 0x000fe40000000000 */
[----:B------:R-:W-:Y:S01]  /*0c90*/  FSEL R7, R7, RZ, P0 ;  /* 0x000000ff07077208 */ /* 0x000fe20000000000 */
[----:B0-----:R-:W-:-:S08]  /*0ca0*/  DFMA R10, -R4, R8, 1 ;  /* 0x3ff00000040a742b */ /* 0x001fd00000000108 */
[----:B------:R-:W-:-:S08]  /*0cb0*/  DFMA R10, R10, R10, R10 ;  /* 0x0000000a0a0a722b */ /* 0x000fd0000000000a */
[----:B------:R-:W-:-:S08]  /*0cc0*/  DFMA R10, R8, R10, R8 ;  /* 0x0000000a080a722b */ /* 0x000fd00000000008 */
[----:B------:R-:W-:-:S08]  /*0cd0*/  DFMA R12, -R4, R10, 1 ;  /* 0x3ff00000040c742b */ /* 0x000fd0000000010a */
[----:B------:R-:W-:Y:S01]  /*0ce0*/  DFMA R10, R10, R12, R10 ;  /* 0x0000000c0a0a722b */ /* 0x000fe2000000000a */
[----:B------:R-:W-:Y:S10]  /*0cf0*/  @P1 BRA `(.L_x_51) ;  /* 0x0000000000101947 */ /* 0x000ff40003800000 */
[----:B------:R-:W-:-:S05]  /*0d00*/  LOP3.LUT R8, R5, 0x7fffffff, RZ, 0xc0, !PT ;  /* 0x7fffffff05087812 */ /* 0x000fca00078ec0ff */
[----:B------:R-:W-:Y:S01]  /*0d10*/  VIADD R12, R8, 0xfff00000 ;  /* 0xfff00000080c7836 */ /* 0x000fe20000000000 */
[----:B------:R-:W-:-:S07]  /*0d20*/  MOV R8, 0xd40 ;  /* 0x00000d4000087802 */ /* 0x000fce0000000f00 */
[----:B-----5:R-:W-:Y:S05]  /*0d30*/  CALL.REL.NOINC `($__internal_2_$__cuda_sm20_dblrcp_rn_slowpath_v3) ;  /* 0x00000000001c7944 */ /* 0x020fea0003c00000 */
.L_x_51:
[----:B------:R-:W-:Y:S05]  /*0d40*/  BSYNC.RECONVERGENT B0 ;  /* 0x0000000000007941 */ /* 0x000fea0003800200 */
.L_x_50:
[----:B------:R-:W0:Y:S01]  /*0d50*/  LDC.64 R4, c[0x0][0x398] ;  /* 0x0000e600ff047b82 */ /* 0x000e220000000a00 */
[----:B-----5:R-:W-:-:S08]  /*0d60*/  DMUL R2, R2, R10 ;  /* 0x0000000a02027228 */ /* 0x020fd00000000000 */
[----:B------:R-:W-:Y:S01]  /*0d70*/  DMUL R2, R2, R6 ;  /* 0x0000000602027228 */ /* 0x000fe20000000000 */
[----:B0-----:R-:W-:-:S06]  /*0d80*/  IMAD.WIDE R4, R0, 0x8, R4 ;  /* 0x0000000800047825 */ /* 0x001fcc00078e0204 */
[----:B------:R-:W-:Y:S01]  /*0d90*/  STG.E.64 desc[UR4][R4.64], R2 ;  /* 0x0000000204007986 */ /* 0x000fe2000c101b04 */
[----:B------:R-:W-:Y:S05]  /*0da0*/  EXIT ;  /* 0x000000000000794d */ /* 0x000fea0003800000 */
        .weak           $__internal_2_$__cuda_sm20_dblrcp_rn_slowpath_v3
        .type           $__internal_2_$__cuda_sm20_dblrcp_rn_slowpath_v3,@function
        .size           $__internal_2_$__cuda_sm20_dblrcp_rn_slowpath_v3,(.L_x_69 - $__internal_2_$__cuda_sm20_dblrcp_rn_slowpath_v3)
$__internal_2_$__cuda_sm20_dblrcp_rn_slowpath_v3:
[----:B------:R-:W-:Y:S01]  /*0db0*/  DSETP.GTU.AND P0, PT, |R4|, +INF , PT ;  /* 0x7ff000000400742a */ /* 0x000fe20003f0c200 */
[----:B------:R-:W-:-:S13]  /*0dc0*/  BSSY.RECONVERGENT B1, `(.L_x_52) ;  /* 0x0000023000017945 */ /* 0x000fda0003800200 */
[----:B------:R-:W-:Y:S05]  /*0dd0*/  @P0 BRA `(.L_x_53) ;  /* 0x00000000007c0947 */ /* 0x000fea0003800000 */
[----:B------:R-:W-:-:S05]  /*0de0*/  LOP3.LUT R9, R5, 0x7fffffff, RZ, 0xc0, !PT ;  /* 0x7fffffff05097812 */ /* 0x000fca00078ec0ff */
[----:B------:R-:W-:-:S05]  /*0df0*/  VIADD R10, R9, 0xffffffff ;  /* 0xffffffff090a7836 */ /* 0x000fca0000000000 */
[----:B------:R-:W-:-:S13]  /*0e00*/  ISETP.GE.U32.AND P0, PT, R10, 0x7fefffff, PT ;  /* 0x7fefffff0a00780c */ /* 0x000fda0003f06070 */
[----:B------:R-:W-:Y:S02]  /*0e10*/  @P0 LOP3.LUT R11, R5, 0x7ff00000, RZ, 0x3c, !PT ;  /* 0x7ff00000050b0812 */ /* 0x000fe400078e3cff */
[----:B------:R-:W-:Y:S01]  /*0e20*/  @P0 MOV R10, RZ ;  /* 0x000000ff000a0202 */ /* 0x000fe20000000f00 */
[----:B------:R-:W-:Y:S06]  /*0e30*/  @P0 BRA `(.L_x_54) ;  /* 0x00000000006c0947 */ /* 0x000fec0003800000 */
[----:B------:R-:W-:-:S13]  /*0e40*/  ISETP.GE.U32.AND P0, PT, R9, 0x1000001, PT ;  /* 0x010000010900780c */ /* 0x000fda0003f06070 */
[----:B------:R-:W-:Y:S05]  /*0e50*/  @!P0 BRA `(.L_x_55) ;  /* 0x0000000000348947 */ /* 0x000fea0003800000 */
[----:B------:R-:W-:Y:S02]  /*0e60*/  VIADD R11, R5, 0xc0200000 ;  /* 0xc0200000050b7836 */ /* 0x000fe40000000000 */
[----:B------:R-:W-:Y:S02]  /*0e70*/  IMAD.MOV.U32 R10, RZ, RZ, R4 ;  /* 0x000000ffff0a7224 */ /* 0x000fe400078e0004 */
[----:B------:R-:W0:Y:S04]  /*0e80*/  MUFU.RCP64H R13, R11 ;  /* 0x0000000b000d7308 */ /* 0x000e280000001800 */
[----:B0-----:R-:W-:-:S08]  /*0e90*/  DFMA R14, -R10, R12, 1 ;  /* 0x3ff000000a0e742b */ /* 0x001fd0000000010c */
[----:B------:R-:W-:-:S08]  /*0ea0*/  DFMA R14, R14, R14, R14 ;  /* 0x0000000e0e0e722b */ /* 0x000fd0000000000e */
[----:B------:R-:W-:-:S08]  /*0eb0*/  DFMA R14, R12, R14, R12 ;  /* 0x0000000e0c0e722b */ /* 0x000fd0000000000c */
[----:B------:R-:W-:-:S08]  /*0ec0*/  DFMA R12, -R10, R14, 1 ;  /* 0x3ff000000a0c742b */ /* 0x000fd0000000010e */
[----:B------:R-:W-:-:S08]  /*0ed0*/  DFMA R12, R14, R12, R14 ;  /* 0x0000000c0e0c722b */ /* 0x000fd0000000000e */
[----:B------:R-:W-:-:S08]  /*0ee0*/  DMUL R12, R12, 2.2250738585072013831e-308 ;  /* 0x001000000c0c7828 */ /* 0x000fd00000000000 */
[----:B------:R-:W-:-:S08]  /*0ef0*/  DFMA R4, -R4, R12, 1 ;  /* 0x3ff000000404742b */ /* 0x000fd0000000010c */
[----:B------:R-:W-:-:S08]  /*0f00*/  DFMA R4, R4, R4, R4 ;  /* 0x000000040404722b */ /* 0x000fd00000000004 */
[----:B------:R-:W-:Y:S01]  /*0f10*/  DFMA R10, R12, R4, R12 ;  /* 0x000000040c0a722b */ /* 0x000fe2000000000c */
[----:B------:R-:W-:Y:S10]  /*0f20*/  BRA `(.L_x_54) ;  /* 0x0000000000307947 */ /* 0x000ff40003800000 */
.L_x_55:
[----:B------:R-:W-:Y:S01]  /*0f30*/  DMUL R4, R4, 8.11296384146066816958e+31 ;  /* 0x4690000004047828 */ /* 0x000fe20000000000 */
[----:B------:R-:W-:-:S05]  /*0f40*/  IMAD.MOV.U32 R10, RZ, RZ, R12 ;  /* 0x000000ffff0a7224 */ /* 0x000fca00078e000c */
[----:B------:R-:W0:Y:S02]  /*0f50*/  MUFU.RCP64H R11, R5 ;  /* 0x00000005000b7308 */ /* 0x000e240000001800 */
[----:B0-----:R-:W-:-:S08]  /*0f60*/  DFMA R12, -R4, R10, 1 ;  /* 0x3ff00000040c742b */ /* 0x001fd0000000010a */
[----:B------:R-:W-:-:S08]  /*0f70*/  DFMA R12, R12, R12, R12 ;  /* 0x0000000c0c0c722b */ /* 0x000fd0000000000c */
[----:B------:R-:W-:-:S08]  /*0f80*/  DFMA R12, R10, R12, R10 ;  /* 0x0000000c0a0c722b */ /* 0x000fd0000000000a */
[----:B------:R-:W-:-:S08]  /*0f90*/  DFMA R10, -R4, R12, 1 ;  /* 0x3ff00000040a742b */ /* 0x000fd0000000010c */
[----:B------:R-:W-:-:S08]  /*0fa0*/  DFMA R10, R12, R10, R12 ;  /* 0x0000000a0c0a722b */ /* 0x000fd0000000000c */
[----:B------:R-:W-:Y:S01]  /*0fb0*/  DMUL R10, R10, 8.11296384146066816958e+31 ;  /* 0x469000000a0a7828 */ /* 0x000fe20000000000 */
[----:B------:R-:W-:Y:S10]  /*0fc0*/  BRA `(.L_x_54) ;  /* 0x0000000000087947 */ /* 0x000ff40003800000 */
.L_x_53:
[----:B------:R-:W-:Y:S01]  /*0fd0*/  LOP3.LUT R11, R5, 0x80000, RZ, 0xfc, !PT ;  /* 0x00080000050b7812 */ /* 0x000fe200078efcff */
[----:B------:R-:W-:-:S07]  /*0fe0*/  IMAD.MOV.U32 R10, RZ, RZ, R4 ;  /* 0x000000ffff0a7224 */ /* 0x000fce00078e0004 */
.L_x_54:
[----:B------:R-:W-:Y:S05]  /*0ff0*/  BSYNC.RECONVERGENT B1 ;  /* 0x0000000000017941 */ /* 0x000fea0003800200 */
.L_x_52:
[----:B------:R-:W-:-:S04]  /*1000*/  IMAD.MOV.U32 R9, RZ, RZ, 0x0 ;  /* 0x00000000ff097424 */ /* 0x000fc800078e00ff */
[----:B------:R-:W-:Y:S05]  /*1010*/  RET.REL.NODEC R8 `(consciousness_probability_kernel) ;  /* 0xffffffec08f87950 */ /* 0x000fea0003c3ffff */
.L_x_56:
        /* <DEDUP_REMOVED lines=14> */
.L_x_69:


//--------------------- .text.creativity_kernel   --------------------------
	.section	.text.creativity_kernel,"ax",@progbits
	.align	128
        .global         creativity_kernel
        .type           creativity_kernel,@function
        .size           creativity_kernel,(.L_x_73 - creativity_kernel)
        .other          creativity_kernel,@"STO_CUDA_ENTRY STV_DEFAULT"
creativity_kernel:
.text.creativity_kernel:
        /* <DEDUP_REMOVED lines=11> */
[----:B------:R-:W3:Y:S08]  /*00b0*/  LDC.64 R4, c[0x0][0x388] ;  /* 0x0000e200ff047b82 */ /* 0x000ef00000000a00 */
[----:B------:R-:W4:Y:S01]  /*00c0*/  LDC.64 R8, c[0x0][0x390] ;  /* 0x0000e400ff087b82 */ /* 0x000f220000000a00 */
[----:B0-----:R-:W-:-:S06]  /*00d0*/  IMAD.WIDE R2, R11, 0x8, R2 ;  /* 0x000000080b027825 */ /* 0x001fcc00078e0202 */
[----:B-1----:R-:W5:Y:S01]  /*00e0*/  LDG.E.64 R2, desc[UR4][R2.64] ;  /* 0x0000000402027981 */ /* 0x002f62000c1e1b00 */
[----:B---3--:R-:W-:-:S06]  /*00f0*/  IMAD.WIDE R4, R11, 0x8, R4 ;  /* 0x000000080b047825 */ /* 0x008fcc00078e0204 */
[----:B------:R-:W5:Y:S01]  /*0100*/  LDG.E.64 R4, desc[UR4][R4.64] ;  /* 0x0000000404047981 */ /* 0x000f62000c1e1b00 */
[----:B----4-:R-:W-:Y:S01]  /*0110*/  IMAD.WIDE R8, R11, 0x8, R8 ;  /* 0x000000080b087825 */ /* 0x010fe200078e0208 */
[----:B-----5:R-:W-:-:S08]  /*0120*/  DMUL R6, R2, R4 ;  /* 0x0000000402067228 */ /* 0x020fd00000000000 */
[----:B--2---:R-:W-:-:S07]  /*0130*/  DMUL R6, R6, UR6 ;  /* 0x0000000606067c28 */ /* 0x004fce0008000000 */
[----:B------:R-:W-:Y:S01]  /*0140*/  STG.E.64 desc[UR4][R8.64], R6 ;  /* 0x0000000608007986 */ /* 0x000fe2000c101b04 */
[----:B------:R-:W-:Y:S05]  /*0150*/  EXIT ;  /* 0x000000000000794d */ /* 0x000fea0003800000 */
.L_x_57:
        /* <DEDUP_REMOVED lines=10> */
.L_x_73:


//--------------------- .text.gnosis_score_kernel --------------------------
	.section	.text.gnosis_score_kernel,"ax",@progbits
	.align	128
        .global         gnosis_score_kernel
        .type           gnosis_score_kernel,@function
        .size           gnosis_score_kernel,(.L_x_70 - gnosis_score_kernel)
        .other          gnosis_score_kernel,@"STO_CUDA_ENTRY STV_DEFAULT"
gnosis_score_kernel:
.text.gnosis_score_kernel:
        /* <DEDUP_REMOVED lines=9> */
[----:B------:R-:W1:Y:S07]  /*0090*/  LDCU.64 UR4, c[0x0][0x358] ;  /* 0x00006b00ff0477ac */ /* 0x000e6e0008000a00 */
[----:B------:R-:W2:Y:S01]  /*00a0*/  LDC.64 R6, c[0x0][0x388] ;  /* 0x0000e200ff067b82 */ /* 0x000ea20000000a00 */
[----:B0-----:R-:W-:-:S06]  /*00b0*/  IMAD.WIDE R2, R0, 0x8, R2 ;  /* 0x0000000800027825 */ /* 0x001fcc00078e0202 */
[----:B-1----:R-:W3:Y:S01]  /*00c0*/  LDG.E.64 R2, desc[UR4][R2.64] ;  /* 0x0000000402027981 */ /* 0x002ee2000c1e1b00 */
[----:B--2---:R-:W-:-:S05]  /*00d0*/  IMAD.WIDE R6, R0, 0x8, R6 ;  /* 0x0000000800067825 */ /* 0x004fca00078e0206 */
[----:B------:R-:W3:Y:S01]  /*00e0*/  LDG.E.64 R4, desc[UR4][R6.64] ;  /* 0x0000000406047981 */ /* 0x000ee2000c1e1b00 */
[----:B------:R-:W-:Y:S01]  /*00f0*/  IMAD.MOV.U32 R12, RZ, RZ, 0x0 ;  /* 0x00000000ff0c7424 */ /* 0x000fe200078e00ff */
[----:B------:R-:W-:Y:S01]  /*0100*/  MOV R13, 0x3fd80000 ;  /* 0x3fd80000000d7802 */ /* 0x000fe20000000f00 */
[----:B------:R-:W-:Y:S01]  /*0110*/  BSSY.RECONVERGENT B0, `(.L_x_58) ;  /* 0x0000014000007945 */ /* 0x000fe20003800200 */
[----:B---3--:R-:W-:-:S06]  /*0120*/  DMUL R4, R2, R4 ;  /* 0x0000000402047228 */ /* 0x008fcc0000000000 */
[----:B------:R-:W0:Y:S04]  /*0130*/  MUFU.RSQ64H R9, R5 ;  /* 0x0000000500097308 */ /* 0x000e280000001c00 */
[----:B------:R-:W-:-:S06]  /*0140*/  VIADD R8, R5, 0xfcb00000 ;  /* 0xfcb0000005087836 */ /* 0x000fcc0000000000 */
[----:B0-----:R-:W-:-:S08]  /*0150*/  DMUL R10, R8, R8 ;  /* 0x00000008080a7228 */ /* 0x001fd00000000000 */
[----:B------:R-:W-:-:S08]  /*0160*/  DFMA R10, R4, -R10, 1 ;  /* 0x3ff00000040a742b */ /* 0x000fd0000000080a */
[----:B------:R-:W-:Y:S02]  /*0170*/  DFMA R12, R10, R12, 0.5 ;  /* 0x3fe000000a0c742b */ /* 0x000fe4000000000c */
[----:B------:R-:W-:-:S08]  /*0180*/  DMUL R10, R8, R10 ;  /* 0x0000000a080a7228 */ /* 0x000fd00000000000 */
[----:B------:R-:W-:Y:S01]  /*0190*/  DFMA R10, R12, R10, R8 ;  /* 0x0000000a0c0a722b */ /* 0x000fe20000000008 */
[----:B------:R-:W-:-:S07]  /*01a0*/  ISETP.GE.U32.AND P0, PT, R8, 0x7ca00000, PT ;  /* 0x7ca000000800780c */ /* 0x000fce0003f06070 */
[----:B------:R-:W-:Y:S02]  /*01b0*/  DMUL R12, R4, R10 ;  /* 0x0000000a040c7228 */ /* 0x000fe40000000000 */
[----:B------:R-:W-:Y:S02]  /*01c0*/  VIADD R15, R11, 0xfff00000 ;  /* 0xfff000000b0f7836 */ /* 0x000fe40000000000 */
[----:B------:R-:W-:-:S04]  /*01d0*/  IMAD.MOV.U32 R14, RZ, RZ, R10 ;  /* 0x000000ffff0e7224 */ /* 0x000fc800078e000a */
[----:B------:R-:W-:-:S08]  /*01e0*/  DFMA R6, R12, -R12, R4 ;  /* 0x8000000c0c06722b */ /* 0x000fd00000000004 */
[----:B------:R-:W-:Y:S01]  /*01f0*/  DFMA R2, R6, R14, R12 ;  /* 0x0000000e0602722b */ /* 0x000fe2000000000c */
[----:B------:R-:W-:Y:S10]  /*0200*/  @!P0 BRA `(.L_x_59) ;  /* 0x0000000000108947 */ /* 0x000ff40003800000 */
[----:B------:R-:W-:-:S07]  /*0210*/  MOV R2, 0x230 ;  /* 0x0000023000027802 */ /* 0x000fce0000000f00 */
[----:B------:R-:W-:Y:S05]  /*0220*/  CALL.REL.NOINC `($__internal_3_$__cuda_sm20_dsqrt_rn_f64_mediumpath_v1) ;  /* 0x00000000001c7944 */ /* 0x000fea0003c00000 */
[----:B------:R-:W-:Y:S01]  /*0230*/  MOV R2, R6 ;  /* 0x0000000600027202 */ /* 0x000fe20000000f00 */
[----:B------:R-:W-:-:S07]  /*0240*/  IMAD.MOV.U32 R3, RZ, RZ, R7 ;  /* 0x000000ffff037224 */ /* 0x000fce00078e0007 */
.L_x_59:
[----:B------:R-:W-:Y:S05]  /*0250*/  BSYNC.RECONVERGENT B0 ;  /* 0x0000000000007941 */ /* 0x000fea0003800200 */
.L_x_58:
[----:B------:R-:W0:Y:S02]  /*0260*/  LDC.64 R4, c[0x0][0x390] ;  /* 0x0000e400ff047b82 */ /* 0x000e240000000a00 */
[----:B0-----:R-:W-:-:S05]  /*0270*/  IMAD.WIDE R4, R0, 0x8, R4 ;  /* 0x0000000800047825 */ /* 0x001fca00078e0204 */
[----:B------:R-:W-:Y:S01]  /*0280*/  STG.E.64 desc[UR4][R4.64], R2 ;  /* 0x0000000204007986 */ /* 0x000fe2000c101b04 */
[----:B------:R-:W-:Y:S05]  /*0290*/  EXIT ;  /* 0x000000000000794d */ /* 0x000fea0003800000 */
        .weak           $__internal_3_$__cuda_sm20_dsqrt_rn_f64_mediumpath_v1
        .type           $__internal_3_$__cuda_sm20_dsqrt_rn_f64_mediumpath_v1,@function
        .size           $__internal_3_$__cuda_sm20_dsqrt_rn_f64_mediumpath_v1,(.L_x_70 - $__internal_3_$__cuda_sm20_dsqrt_rn_f64_mediumpath_v1)
$__internal_3_$__cuda_sm20_dsqrt_rn_f64_mediumpath_v1:
[----:B------:R-:W-:Y:S01]  /*02a0*/  ISETP.GE.U32.AND P0, PT, R8, -0x3400000, PT ;  /* 0xfcc000000800780c */ /* 0x000fe20003f06070 */
[----:B------:R-:W-:Y:S01]  /*02b0*/  BSSY.RECONVERGENT B1, `(.L_x_60) ;  /* 0x0000024000017945 */ /* 0x000fe20003800200 */
[----:B------:R-:W-:-:S11]  /*02c0*/  IMAD.MOV.U32 R11, RZ, RZ, R15 ;  /* 0x000000ffff0b7224 */ /* 0x000fd600078e000f */
[----:B------:R-:W-:Y:S05]  /*02d0*/  @!P0 BRA `(.L_x_61) ;  /* 0x0000000000208947 */ /* 0x000fea0003800000 */
[----:B------:R-:W-:-:S10]  /*02e0*/  DFMA.RM R6, R6, R10, R12 ;  /* 0x0000000a0606722b */ /* 0x000fd4000000400c */
[----:B------:R-:W-:-:S04]  /*02f0*/  IADD3 R8, P0, PT, R6, 0x1, RZ ;  /* 0x0000000106087810 */ /* 0x000fc80007f1e0ff */
[----:B------:R-:W-:-:S06]  /*0300*/  IADD3.X R9, PT, PT, RZ, R7, RZ, P0, !PT ;  /* 0x00000007ff097210 */ /* 0x000fcc00007fe4ff */
[----:B------:R-:W-:-:S08]  /*0310*/  DFMA.RP R4, -R6, R8, R4 ;  /* 0x000000080604722b */ /* 0x000fd00000008104 */
[----:B------:R-:W-:-:S06]  /*0320*/  DSETP.GT.AND P0, PT, R4, RZ, PT ;  /* 0x000000ff0400722a */ /* 0x000fcc0003f04000 */
[----:B------:R-:W-:Y:S02]  /*0330*/  FSEL R6, R8, R6, P0 ;  /* 0x0000000608067208 */ /* 0x000fe40000000000 */
[----:B------:R-:W-:Y:S01]  /*0340*/  FSEL R7, R9, R7, P0 ;  /* 0x0000000709077208 */ /* 0x000fe20000000000 */
[----:B------:R-:W-:Y:S06]  /*0350*/  BRA `(.L_x_62) ;  /* 0x0000000000647947 */ /* 0x000fec0003800000 */
.L_x_61:
[----:B------:R-:W-:-:S14]  /*0360*/  DSETP.NE.AND P0, PT, R4, RZ, PT ;  /* 0x000000ff0400722a */ /* 0x000fdc0003f05000 */
[----:B------:R-:W-:Y:S05]  /*0370*/  @!P0 BRA `(.L_x_63) ;  /* 0x0000000000588947 */ /* 0x000fea0003800000 */
[----:B------:R-:W-:-:S13]  /*0380*/  ISETP.GE.AND P0, PT, R5, RZ, PT ;  /* 0x000000ff0500720c */ /* 0x000fda0003f06270 */
[----:B------:R-:W-:Y:S01]  /*0390*/  @!P0 IMAD.MOV.U32 R6, RZ, RZ, 0x0 ;  /* 0x00000000ff068424 */ /* 0x000fe200078e00ff */
[----:B------:R-:W-:Y:S01]  /*03a0*/  @!P0 MOV R7, 0xfff80000 ;  /* 0xfff8000000078802 */ /* 0x000fe20000000f00 */
[----:B------:R-:W-:Y:S06]  /*03b0*/  @!P0 BRA `(.L_x_62) ;  /* 0x00000000004c8947 */ /* 0x000fec0003800000 */
[----:B------:R-:W-:-:S13]  /*03c0*/  ISETP.GT.AND P0, PT, R5, 0x7fefffff, PT ;  /* 0x7fefffff0500780c */ /* 0x000fda0003f04270 */
[----:B------:R-:W-:Y:S05]  /*03d0*/  @P0 BRA `(.L_x_63) ;  /* 0x0000000000400947 */ /* 0x000fea0003800000 */
[----:B------:R-:W-:Y:S01]  /*03e0*/  DMUL R4, R4, 8.11296384146066816958e+31 ;  /* 0x4690000004047828 */ /* 0x000fe20000000000 */
[----:B------:R-:W-:Y:S01]  /*03f0*/  IMAD.MOV.U32 R6, RZ, RZ, RZ ;  /* 0x000000ffff067224 */ /* 0x000fe200078e00ff */
[----:B------:R-:W-:Y:S01]  /*0400*/  MOV R10, 0x0 ;  /* 0x00000000000a7802 */ /* 0x000fe20000000f00 */
[----:B------:R-:W-:-:S03]  /*0410*/  IMAD.MOV.U32 R11, RZ, RZ, 0x3fd80000 ;  /* 0x3fd80000ff0b7424 */ /* 0x000fc600078e00ff */
[----:B------:R-:W0:Y:S02]  /*0420*/  MUFU.RSQ64H R7, R5 ;  /* 0x0000000500077308 */ /* 0x000e240000001c00 */
[----:B0-----:R-:W-:-:S08]  /*0430*/  DMUL R8, R6, R6 ;  /* 0x0000000606087228 */ /* 0x001fd00000000000 */
[----:B------:R-:W-:-:S08]  /*0440*/  DFMA R8, R4, -R8, 1 ;  /* 0x3ff000000408742b */ /* 0x000fd00000000808 */
[----:B------:R-:W-:Y:S02]  /*0450*/  DFMA R10, R8, R10, 0.5 ;  /* 0x3fe00000080a742b */ /* 0x000fe4000000000a */
[----:B------:R-:W-:-:S08]  /*0460*/  DMUL R8, R6, R8 ;  /* 0x0000000806087228 */ /* 0x000fd00000000000 */
[----:B------:R-:W-:-:S08]  /*0470*/  DFMA R8, R10, R8, R6 ;  /* 0x000000080a08722b */ /* 0x000fd00000000006 */
[----:B------:R-:W-:Y:S02]  /*0480*/  DMUL R6, R4, R8 ;  /* 0x0000000804067228 */ /* 0x000fe40000000000 */
[----:B------:R-:W-:-:S06]  /*0490*/  IADD3 R9, PT, PT, R9, -0x100000, RZ ;  /* 0xfff0000009097810 */ /* 0x000fcc0007ffe0ff */
[----:B------:R-:W-:-:S08]  /*04a0*/  DFMA R10, R6, -R6, R4 ;  /* 0x80000006060a722b */ /* 0x000fd00000000004 */
[----:B------:R-:W-:-:S10]  /*04b0*/  DFMA R6, R8, R10, R6 ;  /* 0x0000000a0806722b */ /* 0x000fd40000000006 */
[----:B------:R-:W-:Y:S01]  /*04c0*/  VIADD R7, R7, 0xfcb00000 ;  /* 0xfcb0000007077836 */ /* 0x000fe20000000000 */
[----:B------:R-:W-:Y:S06]  /*04d0*/  BRA `(.L_x_62) ;  /* 0x0000000000047947 */ /* 0x000fec0003800000 */
.L_x_63:
[----:B------:R-:W-:-:S11]  /*04e0*/  DADD R6, R4, R4 ;  /* 0x0000000004067229 */ /* 0x000fd60000000004 */
.L_x_62:
[----:B------:R-:W-:Y:S05]  /*04f0*/  BSYNC.RECONVERGENT B1 ;  /* 0x0000000000017941 */ /* 0x000fea0003800200 */
.L_x_60:
[----:B------:R-:W-:-:S04]  /*0500*/  MOV R3, 0x0 ;  /* 0x0000000000037802 */ /* 0x000fc80000000f00 */
[----:B------:R-:W-:Y:S05]  /*0510*/  RET.REL.NODEC R2 `(gnosis_score_kernel) ;  /* 0xfffffff802b87950 */ /* 0x000fea0003c3ffff */
.L_x_64:
        /* <DEDUP_REMOVED lines=14> */
.L_x_70:


//--------------------- .text.is_conscious_kernel --------------------------
	.section	.text.is_conscious_kernel,"ax",@progbits
	.align	128
        .global         is_conscious_kernel
        .type           is_conscious_kernel,@function
        .size           is_conscious_kernel,(.L_x_75 - is_conscious_kernel)
        .other          is_conscious_kernel,@"STO_CUDA_ENTRY STV_DEFAULT"
is_conscious_kernel:
.text.is_conscious_kernel:
        /* <DEDUP_REMOVED lines=12> */
[----:B0-----:R-:W-:-:S06]  /*00c0*/  IMAD.WIDE R2, R7, 0x8, R2 ;  /* 0x0000000807027825 */ /* 0x001fcc00078e0202 */
[----:B-1----:R-:W2:Y:S01]  /*00d0*/  LDG.E.64 R2, desc[UR4][R2.64] ;  /* 0x0000000402027981 */ /* 0x002ea2000c1e1b00 */
[----:B---3--:R-:W-:Y:S01]  /*00e0*/  IMAD.WIDE R4, R7, 0x4, R4 ;  /* 0x0000000407047825 */ /* 0x008fe200078e0204 */
[----:B--2---:R-:W-:-:S06]  /*00f0*/  DSETP.GT.AND P0, PT, R2, UR6, PT ;  /* 0x0000000602007e2a */ /* 0x004fcc000bf04000 */
[----:B------:R-:W-:-:S05]  /*0100*/  SEL R7, RZ, 0x1, !P0 ;  /* 0x00000001ff077807 */ /* 0x000fca0004000000 */
[----:B------:R-:W-:Y:S01]  /*0110*/  STG.E desc[UR4][R4.64], R7 ;  /* 0x0000000704007986 */ /* 0x000fe2000c101904 */
[----:B------:R-:W-:Y:S05]  /*0120*/  EXIT ;  /* 0x000000000000794d */ /* 0x000fea0003800000 */
.L_x_65:
        /* <DEDUP_REMOVED lines=13> */
.L_x_75:


//--------------------- .nv.global.init           --------------------------
	.section	.nv.global.init,"aw",@progbits
	.align	16
.nv.global.init:
	.type		__cudart_sin_cos_coeffs,@object
	.size		__cudart_sin_cos_coeffs,(__cudart_i2opi_d - __cudart_sin_cos_coeffs)
__cudart_sin_cos_coeffs:
        /*0000*/ 	.byte	0x46, 0xd2, 0xb0, 0x2c, 0xf1, 0xe5, 0x5a, 0xbe, 0x92, 0xe3, 0xac, 0x69, 0xe3, 0x1d, 0xc7, 0x3e
        /*0010*/ 	.byte	0xa1, 0x62, 0xdb, 0x19, 0xa0, 0x01, 0x2a, 0xbf, 0x18, 0x08, 0x11, 0x11, 0x11, 0x11, 0x81, 0x3f
        /*0020*/ 	.byte	0x54, 0x55, 0x55, 0x55, 0x55, 0x55, 0xc5, 0xbf, 0x00, 0x00, 0x00, 0x00, 0x00, 0x00, 0x00, 0x00
        /*0030*/ 	.byte	0x00, 0x00, 0x00, 0x00, 0x00, 0x00, 0x00, 0x00, 0x64, 0x81, 0xfd, 0x20, 0x83, 0xff, 0xa8, 0xbd
        /*0040*/ 	.byte	0x28, 0x85, 0xef, 0xc1, 0xa7, 0xee, 0x21, 0x3e, 0xd9, 0xe6, 0x06, 0x8e, 0x4f, 0x7e, 0x92, 0xbe
        /*0050*/ 	.byte	0xe9, 0xbc, 0xdd, 0x19, 0xa0, 0x01, 0xfa, 0x3e, 0x47, 0x5d, 0xc1, 0x16, 0x6c, 0xc1, 0x56, 0xbf
        /*0060*/ 	.byte	0x51, 0x55, 0x55, 0x55, 0x55, 0x55, 0xa5, 0x3f, 0x00, 0x00, 0x00, 0x00, 0x00, 0x00, 0xe0, 0xbf
        /*0070*/ 	.byte	0x00, 0x00, 0x00, 0x00, 0x00, 0x00, 0xf0, 0x3f, 0x00, 0x00, 0x00, 0x00, 0x00, 0x00, 0x00, 0x00
	.type		__cudart_i2opi_d,@object
	.size		__cudart_i2opi_d,(.L_4 - __cudart_i2opi_d)
__cudart_i2opi_d:
        /* <DEDUP_REMOVED lines=9> */
.L_4:


//--------------------- .nv.shared.reserved.0     --------------------------
	.section	.nv.shared.reserved.0,"aw",@nobits
	.weak		__nv_reservedSMEM_offset_0_alias
	.size		__nv_reservedSMEM_offset_0_alias, 0, 64
	.other		__nv_reservedSMEM_offset_0_alias,@"STO_CUDA_RESERVED_SHARED STV_DEFAULT"
__nv_reservedSMEM_offset_0_alias:
	.zero		0
	.zero		64


//--------------------- .nv.constant0.dhsr_gnosis_step_kernel --------------------------
	.section	.nv.constant0.dhsr_gnosis_step_kernel,"a",@progbits
	.sectionflags	@""
	.align	4
.nv.constant0.dhsr_gnosis_step_kernel:
	.zero		948


//--------------------- .nv.constant0.consciousness_probability_kernel --------------------------
	.section	.nv.constant0.consciousness_probability_kernel,"a",@progbits
	.sectionflags	@""
	.align	4
.nv.constant0.consciousness_probability_kernel:
	.zero		932


//--------------------- .nv.constant0.creativity_kernel --------------------------
	.section	.nv.constant0.creativity_kernel,"a",@progbits
	.sectionflags	@""
	.align	4
.nv.constant0.creativity_kernel:
	.zero		924


//--------------------- .nv.constant0.gnosis_score_kernel --------------------------
	.section	.nv.constant0.gnosis_score_kernel,"a",@progbits
	.sectionflags	@""
	.align	4
.nv.constant0.gnosis_score_kernel:
	.zero		924


//--------------------- .nv.constant0.is_conscious_kernel --------------------------
	.section	.nv.constant0.is_conscious_kernel,"a",@progbits
	.sectionflags	@""
	.align	4
.nv.constant0.is_conscious_kernel:
	.zero		916


//--------------------- SYMBOLS --------------------------

	.type		.nv.reservedSmem.offset0,@object
	.size		.nv.reservedSmem.offset0,0x4
